//
// Generated by NVIDIA NVVM Compiler
//
// Compiler Build ID: CL-36424714
// Cuda compilation tools, release 13.0, V13.0.88
// Based on NVVM 20.0.0
//

.version 9.0
.target sm_100
.address_size 64

	// .globl	_Z24histogram1DPerThread4x64PjPKhi
// _ZZ19histogram1DPerBlockPjPKhiE5sHist has been demoted
// _ZZ17get_cdf_prefixSumPjE5Cache has been demoted
.extern .shared .align 16 .b8 privHist[];

.visible .entry _Z24histogram1DPerThread4x64PjPKhi(
	.param .u64 .ptr .align 1 _Z24histogram1DPerThread4x64PjPKhi_param_0,
	.param .u64 .ptr .align 1 _Z24histogram1DPerThread4x64PjPKhi_param_1,
	.param .u32 _Z24histogram1DPerThread4x64PjPKhi_param_2
)
{
	.reg .pred 	%p<12>;
	.reg .b32 	%r<297>;
	.reg .b64 	%rd<9>;

	ld.param.u64 	%rd2, [_Z24histogram1DPerThread4x64PjPKhi_param_0];
	ld.param.u64 	%rd3, [_Z24histogram1DPerThread4x64PjPKhi_param_1];
	ld.param.u32 	%r37, [_Z24histogram1DPerThread4x64PjPKhi_param_2];
	mov.u32 	%r38, %ntid.x;
	setp.ne.s32 	%p1, %r38, 64;
	@%p1 bra 	$L__BB0_18;
	mov.u32 	%r1, %tid.x;
	shr.u32 	%r40, %r1, 6;
	sub.s32 	%r2, 64, %r40;
	and.b32  	%r3, %r2, 15;
	and.b32  	%r4, %r2, 112;
	mov.b32 	%r287, 0;
	mov.u32 	%r288, %r1;
$L__BB0_2:
	.pragma "nounroll";
	mov.u32 	%r5, %r288;
	shl.b32 	%r41, %r5, 2;
	mov.u32 	%r42, privHist;
	add.s32 	%r7, %r42, %r41;
	mov.b32 	%r43, 0;
	st.shared.u32 	[%r7], %r43;
	st.shared.u32 	[%r7+256], %r43;
	st.shared.u32 	[%r7+512], %r43;
	st.shared.u32 	[%r7+768], %r43;
	st.shared.u32 	[%r7+1024], %r43;
	st.shared.u32 	[%r7+1280], %r43;
	st.shared.u32 	[%r7+1536], %r43;
	st.shared.u32 	[%r7+1792], %r43;
	st.shared.u32 	[%r7+2048], %r43;
	st.shared.u32 	[%r7+2304], %r43;
	st.shared.u32 	[%r7+2560], %r43;
	st.shared.u32 	[%r7+2816], %r43;
	st.shared.u32 	[%r7+3072], %r43;
	st.shared.u32 	[%r7+3328], %r43;
	st.shared.u32 	[%r7+3584], %r43;
	st.shared.u32 	[%r7+3840], %r43;
	add.s32 	%r288, %r5, 1024;
	add.s32 	%r287, %r287, 16;
	setp.ne.s32 	%p2, %r287, %r4;
	@%p2 bra 	$L__BB0_2;
	setp.eq.s32 	%p3, %r3, 0;
	@%p3 bra 	$L__BB0_12;
	and.b32  	%r10, %r2, 7;
	setp.lt.u32 	%p4, %r3, 8;
	@%p4 bra 	$L__BB0_6;
	mov.b32 	%r44, 0;
	st.shared.u32 	[%r7+4096], %r44;
	st.shared.u32 	[%r7+4352], %r44;
	st.shared.u32 	[%r7+4608], %r44;
	st.shared.u32 	[%r7+4864], %r44;
	st.shared.u32 	[%r7+5120], %r44;
	st.shared.u32 	[%r7+5376], %r44;
	st.shared.u32 	[%r7+5632], %r44;
	st.shared.u32 	[%r7+5888], %r44;
	add.s32 	%r288, %r5, 1536;
$L__BB0_6:
	setp.eq.s32 	%p5, %r10, 0;
	@%p5 bra 	$L__BB0_12;
	and.b32  	%r13, %r2, 3;
	setp.lt.u32 	%p6, %r10, 4;
	@%p6 bra 	$L__BB0_9;
	shl.b32 	%r45, %r288, 2;
	add.s32 	%r47, %r42, %r45;
	mov.b32 	%r48, 0;
	st.shared.u32 	[%r47], %r48;
	st.shared.u32 	[%r47+256], %r48;
	st.shared.u32 	[%r47+512], %r48;
	st.shared.u32 	[%r47+768], %r48;
	add.s32 	%r288, %r288, 256;
$L__BB0_9:
	setp.eq.s32 	%p7, %r13, 0;
	@%p7 bra 	$L__BB0_12;
	shl.b32 	%r49, %r288, 2;
	add.s32 	%r291, %r42, %r49;
	neg.s32 	%r290, %r13;
$L__BB0_11:
	.pragma "nounroll";
	mov.b32 	%r51, 0;
	st.shared.u32 	[%r291], %r51;
	add.s32 	%r291, %r291, 256;
	add.s32 	%r290, %r290, 1;
	setp.ne.s32 	%p8, %r290, 0;
	@%p8 bra 	$L__BB0_11;
$L__BB0_12:
	bar.sync 	0;
	mov.u32 	%r52, %ctaid.x;
	shl.b32 	%r53, %r52, 6;
	add.s32 	%r292, %r53, %r1;
	shr.s32 	%r54, %r37, 31;
	shr.u32 	%r55, %r54, 30;
	add.s32 	%r56, %r37, %r55;
	shr.s32 	%r23, %r56, 2;
	setp.ge.s32 	%p9, %r292, %r23;
	@%p9 bra 	$L__BB0_15;
	mov.u32 	%r57, %nctaid.x;
	shl.b32 	%r24, %r57, 6;
	cvta.to.global.u64 	%rd1, %rd3;
$L__BB0_14:
	mul.wide.s32 	%rd4, %r292, 4;
	add.s64 	%rd5, %rd1, %rd4;
	ld.global.u32 	%r58, [%rd5];
	shl.b32 	%r59, %r58, 3;
	and.b32  	%r60, %r59, 24;
	mov.b32 	%r61, 1;
	shl.b32 	%r62, %r61, %r60;
	shl.b32 	%r63, %r58, 4;
	and.b32  	%r64, %r63, 4032;
	add.s32 	%r65, %r64, %r1;
	shl.b32 	%r66, %r65, 2;
	add.s32 	%r68, %r42, %r66;
	ld.shared.u32 	%r69, [%r68];
	add.s32 	%r70, %r62, %r69;
	st.shared.u32 	[%r68], %r70;
	shr.u32 	%r71, %r58, 5;
	and.b32  	%r72, %r71, 24;
	shl.b32 	%r73, %r61, %r72;
	shr.u32 	%r74, %r58, 4;
	and.b32  	%r75, %r74, 4032;
	add.s32 	%r76, %r75, %r1;
	shl.b32 	%r77, %r76, 2;
	add.s32 	%r78, %r42, %r77;
	ld.shared.u32 	%r79, [%r78];
	add.s32 	%r80, %r79, %r73;
	st.shared.u32 	[%r78], %r80;
	shr.u32 	%r81, %r58, 13;
	and.b32  	%r82, %r81, 24;
	shl.b32 	%r83, %r61, %r82;
	shr.u32 	%r84, %r58, 12;
	and.b32  	%r85, %r84, 4032;
	add.s32 	%r86, %r85, %r1;
	shl.b32 	%r87, %r86, 2;
	add.s32 	%r88, %r42, %r87;
	ld.shared.u32 	%r89, [%r88];
	add.s32 	%r90, %r89, %r83;
	st.shared.u32 	[%r88], %r90;
	shr.u32 	%r91, %r58, 21;
	and.b32  	%r92, %r91, 24;
	shl.b32 	%r93, %r61, %r92;
	shr.u32 	%r94, %r58, 20;
	and.b32  	%r95, %r94, 4032;
	add.s32 	%r96, %r95, %r1;
	shl.b32 	%r97, %r96, 2;
	add.s32 	%r98, %r42, %r97;
	ld.shared.u32 	%r99, [%r98];
	add.s32 	%r100, %r99, %r93;
	st.shared.u32 	[%r98], %r100;
	add.s32 	%r292, %r292, %r24;
	setp.lt.s32 	%p10, %r292, %r23;
	@%p10 bra 	$L__BB0_14;
$L__BB0_15:
	bar.sync 	0;
	shl.b32 	%r27, %r1, 6;
	add.s32 	%r293, %r1, 7;
	mov.b32 	%r295, 0;
	mov.b32 	%r294, 15;
	mov.u32 	%r296, %r295;
$L__BB0_16:
	add.s32 	%r103, %r293, -7;
	and.b32  	%r104, %r103, 63;
	add.s32 	%r105, %r27, %r104;
	shl.b32 	%r106, %r105, 2;
	add.s32 	%r108, %r42, %r106;
	ld.shared.u32 	%r109, [%r108];
	and.b32  	%r110, %r109, 16711935;
	add.s32 	%r111, %r110, %r296;
	shr.u32 	%r112, %r109, 8;
	and.b32  	%r113, %r112, 16711935;
	add.s32 	%r114, %r113, %r295;
	add.s32 	%r115, %r293, -6;
	and.b32  	%r116, %r115, 63;
	add.s32 	%r117, %r27, %r116;
	shl.b32 	%r118, %r117, 2;
	add.s32 	%r119, %r42, %r118;
	ld.shared.u32 	%r120, [%r119];
	and.b32  	%r121, %r120, 16711935;
	add.s32 	%r122, %r121, %r111;
	shr.u32 	%r123, %r120, 8;
	and.b32  	%r124, %r123, 16711935;
	add.s32 	%r125, %r124, %r114;
	add.s32 	%r126, %r293, -5;
	and.b32  	%r127, %r126, 63;
	add.s32 	%r128, %r27, %r127;
	shl.b32 	%r129, %r128, 2;
	add.s32 	%r130, %r42, %r129;
	ld.shared.u32 	%r131, [%r130];
	and.b32  	%r132, %r131, 16711935;
	add.s32 	%r133, %r132, %r122;
	shr.u32 	%r134, %r131, 8;
	and.b32  	%r135, %r134, 16711935;
	add.s32 	%r136, %r135, %r125;
	add.s32 	%r137, %r293, -4;
	and.b32  	%r138, %r137, 63;
	add.s32 	%r139, %r27, %r138;
	shl.b32 	%r140, %r139, 2;
	add.s32 	%r141, %r42, %r140;
	ld.shared.u32 	%r142, [%r141];
	and.b32  	%r143, %r142, 16711935;
	add.s32 	%r144, %r143, %r133;
	shr.u32 	%r145, %r142, 8;
	and.b32  	%r146, %r145, 16711935;
	add.s32 	%r147, %r146, %r136;
	add.s32 	%r148, %r293, -3;
	and.b32  	%r149, %r148, 63;
	add.s32 	%r150, %r27, %r149;
	shl.b32 	%r151, %r150, 2;
	add.s32 	%r152, %r42, %r151;
	ld.shared.u32 	%r153, [%r152];
	and.b32  	%r154, %r153, 16711935;
	add.s32 	%r155, %r154, %r144;
	shr.u32 	%r156, %r153, 8;
	and.b32  	%r157, %r156, 16711935;
	add.s32 	%r158, %r157, %r147;
	add.s32 	%r159, %r293, -2;
	and.b32  	%r160, %r159, 63;
	add.s32 	%r161, %r27, %r160;
	shl.b32 	%r162, %r161, 2;
	add.s32 	%r163, %r42, %r162;
	ld.shared.u32 	%r164, [%r163];
	and.b32  	%r165, %r164, 16711935;
	add.s32 	%r166, %r165, %r155;
	shr.u32 	%r167, %r164, 8;
	and.b32  	%r168, %r167, 16711935;
	add.s32 	%r169, %r168, %r158;
	add.s32 	%r170, %r293, -1;
	and.b32  	%r171, %r170, 63;
	add.s32 	%r172, %r27, %r171;
	shl.b32 	%r173, %r172, 2;
	add.s32 	%r174, %r42, %r173;
	ld.shared.u32 	%r175, [%r174];
	and.b32  	%r176, %r175, 16711935;
	add.s32 	%r177, %r176, %r166;
	shr.u32 	%r178, %r175, 8;
	and.b32  	%r179, %r178, 16711935;
	add.s32 	%r180, %r179, %r169;
	add.s32 	%r181, %r293, 8;
	and.b32  	%r182, %r293, 63;
	add.s32 	%r183, %r27, %r182;
	shl.b32 	%r184, %r183, 2;
	add.s32 	%r185, %r42, %r184;
	ld.shared.u32 	%r186, [%r185];
	and.b32  	%r187, %r186, 16711935;
	add.s32 	%r188, %r187, %r177;
	shr.u32 	%r189, %r186, 8;
	and.b32  	%r190, %r189, 16711935;
	add.s32 	%r191, %r190, %r180;
	add.s32 	%r192, %r293, 1;
	and.b32  	%r193, %r192, 63;
	add.s32 	%r194, %r27, %r193;
	shl.b32 	%r195, %r194, 2;
	add.s32 	%r196, %r42, %r195;
	ld.shared.u32 	%r197, [%r196];
	and.b32  	%r198, %r197, 16711935;
	add.s32 	%r199, %r198, %r188;
	shr.u32 	%r200, %r197, 8;
	and.b32  	%r201, %r200, 16711935;
	add.s32 	%r202, %r201, %r191;
	add.s32 	%r203, %r293, 2;
	and.b32  	%r204, %r203, 63;
	add.s32 	%r205, %r27, %r204;
	shl.b32 	%r206, %r205, 2;
	add.s32 	%r207, %r42, %r206;
	ld.shared.u32 	%r208, [%r207];
	and.b32  	%r209, %r208, 16711935;
	add.s32 	%r210, %r209, %r199;
	shr.u32 	%r211, %r208, 8;
	and.b32  	%r212, %r211, 16711935;
	add.s32 	%r213, %r212, %r202;
	add.s32 	%r214, %r293, 3;
	and.b32  	%r215, %r214, 63;
	add.s32 	%r216, %r27, %r215;
	shl.b32 	%r217, %r216, 2;
	add.s32 	%r218, %r42, %r217;
	ld.shared.u32 	%r219, [%r218];
	and.b32  	%r220, %r219, 16711935;
	add.s32 	%r221, %r220, %r210;
	shr.u32 	%r222, %r219, 8;
	and.b32  	%r223, %r222, 16711935;
	add.s32 	%r224, %r223, %r213;
	add.s32 	%r225, %r293, 4;
	and.b32  	%r226, %r225, 63;
	add.s32 	%r227, %r27, %r226;
	shl.b32 	%r228, %r227, 2;
	add.s32 	%r229, %r42, %r228;
	ld.shared.u32 	%r230, [%r229];
	and.b32  	%r231, %r230, 16711935;
	add.s32 	%r232, %r231, %r221;
	shr.u32 	%r233, %r230, 8;
	and.b32  	%r234, %r233, 16711935;
	add.s32 	%r235, %r234, %r224;
	add.s32 	%r236, %r293, 5;
	and.b32  	%r237, %r236, 63;
	add.s32 	%r238, %r27, %r237;
	shl.b32 	%r239, %r238, 2;
	add.s32 	%r240, %r42, %r239;
	ld.shared.u32 	%r241, [%r240];
	and.b32  	%r242, %r241, 16711935;
	add.s32 	%r243, %r242, %r232;
	shr.u32 	%r244, %r241, 8;
	and.b32  	%r245, %r244, 16711935;
	add.s32 	%r246, %r245, %r235;
	add.s32 	%r247, %r293, 6;
	and.b32  	%r248, %r247, 63;
	add.s32 	%r249, %r27, %r248;
	shl.b32 	%r250, %r249, 2;
	add.s32 	%r251, %r42, %r250;
	ld.shared.u32 	%r252, [%r251];
	and.b32  	%r253, %r252, 16711935;
	add.s32 	%r254, %r253, %r243;
	shr.u32 	%r255, %r252, 8;
	and.b32  	%r256, %r255, 16711935;
	add.s32 	%r257, %r256, %r246;
	add.s32 	%r258, %r293, 7;
	and.b32  	%r259, %r258, 63;
	add.s32 	%r260, %r27, %r259;
	shl.b32 	%r261, %r260, 2;
	add.s32 	%r262, %r42, %r261;
	ld.shared.u32 	%r263, [%r262];
	and.b32  	%r264, %r263, 16711935;
	add.s32 	%r265, %r264, %r254;
	shr.u32 	%r266, %r263, 8;
	and.b32  	%r267, %r266, 16711935;
	add.s32 	%r268, %r267, %r257;
	and.b32  	%r269, %r181, 63;
	add.s32 	%r270, %r27, %r269;
	shl.b32 	%r271, %r270, 2;
	add.s32 	%r272, %r42, %r271;
	ld.shared.u32 	%r273, [%r272];
	and.b32  	%r274, %r273, 16711935;
	add.s32 	%r296, %r274, %r265;
	shr.u32 	%r275, %r273, 8;
	and.b32  	%r276, %r275, 16711935;
	add.s32 	%r295, %r276, %r268;
	add.s32 	%r294, %r294, 16;
	add.s32 	%r293, %r293, 16;
	setp.ne.s32 	%p11, %r294, 79;
	@%p11 bra 	$L__BB0_16;
	shl.b32 	%r277, %r1, 2;
	cvta.to.global.u64 	%rd6, %rd2;
	mul.wide.u32 	%rd7, %r277, 4;
	add.s64 	%rd8, %rd6, %rd7;
	and.b32  	%r278, %r296, 65535;
	atom.global.add.u32 	%r279, [%rd8], %r278;
	shr.u32 	%r280, %r296, 16;
	atom.global.add.u32 	%r281, [%rd8+8], %r280;
	and.b32  	%r282, %r295, 65535;
	atom.global.add.u32 	%r283, [%rd8+4], %r282;
	shr.u32 	%r284, %r295, 16;
	atom.global.add.u32 	%r285, [%rd8+12], %r284;
$L__BB0_18:
	ret;

}
	// .globl	_Z19histogram1DPerBlockPjPKhi
.visible .entry _Z19histogram1DPerBlockPjPKhi(
	.param .u64 .ptr .align 1 _Z19histogram1DPerBlockPjPKhi_param_0,
	.param .u64 .ptr .align 1 _Z19histogram1DPerBlockPjPKhi_param_1,
	.param .u32 _Z19histogram1DPerBlockPjPKhi_param_2
)
{
	.reg .pred 	%p<15>;
	.reg .b32 	%r<138>;
	.reg .b64 	%rd<21>;
	// demoted variable
	.shared .align 4 .b8 _ZZ19histogram1DPerBlockPjPKhiE5sHist[1024];
	ld.param.u64 	%rd8, [_Z19histogram1DPerBlockPjPKhi_param_0];
	ld.param.u64 	%rd7, [_Z19histogram1DPerBlockPjPKhi_param_1];
	ld.param.u32 	%r55, [_Z19histogram1DPerBlockPjPKhi_param_2];
	cvta.to.global.u64 	%rd1, %rd8;
	mov.u32 	%r137, %tid.x;
	setp.gt.u32 	%p1, %r137, 255;
	@%p1 bra 	$L__BB1_7;
	mov.u32 	%r2, %ntid.x;
	add.s32 	%r56, %r137, %r2;
	max.u32 	%r57, %r56, 256;
	setp.lt.u32 	%p2, %r56, 256;
	selp.u32 	%r58, 1, 0, %p2;
	add.s32 	%r59, %r56, %r58;
	sub.s32 	%r60, %r57, %r59;
	div.u32 	%r61, %r60, %r2;
	add.s32 	%r3, %r61, %r58;
	and.b32  	%r62, %r3, 3;
	setp.eq.s32 	%p3, %r62, 3;
	mov.u32 	%r128, %r137;
	@%p3 bra 	$L__BB1_4;
	add.s32 	%r63, %r3, 1;
	and.b32  	%r64, %r63, 3;
	shl.b32 	%r65, %r137, 2;
	mov.u32 	%r66, _ZZ19histogram1DPerBlockPjPKhiE5sHist;
	add.s32 	%r125, %r66, %r65;
	shl.b32 	%r5, %r2, 2;
	neg.s32 	%r124, %r64;
	mad.lo.s32 	%r128, %r2, %r64, %r137;
$L__BB1_3:
	.pragma "nounroll";
	mov.b32 	%r67, 0;
	st.shared.u32 	[%r125], %r67;
	add.s32 	%r125, %r125, %r5;
	add.s32 	%r124, %r124, 1;
	setp.ne.s32 	%p4, %r124, 0;
	@%p4 bra 	$L__BB1_3;
$L__BB1_4:
	setp.lt.u32 	%p5, %r3, 3;
	@%p5 bra 	$L__BB1_7;
	shl.b32 	%r13, %r2, 2;
	shl.b32 	%r68, %r128, 2;
	mov.u32 	%r69, _ZZ19histogram1DPerBlockPjPKhiE5sHist;
	add.s32 	%r127, %r69, %r68;
	shl.b32 	%r15, %r2, 4;
	shl.b32 	%r16, %r2, 3;
	mul.lo.s32 	%r17, %r2, 12;
$L__BB1_6:
	mov.b32 	%r70, 0;
	st.shared.u32 	[%r127], %r70;
	add.s32 	%r71, %r127, %r13;
	st.shared.u32 	[%r71], %r70;
	add.s32 	%r72, %r127, %r16;
	st.shared.u32 	[%r72], %r70;
	add.s32 	%r73, %r127, %r17;
	st.shared.u32 	[%r73], %r70;
	add.s32 	%r128, %r128, %r13;
	add.s32 	%r127, %r127, %r15;
	setp.lt.u32 	%p6, %r128, 256;
	@%p6 bra 	$L__BB1_6;
$L__BB1_7:
	bar.sync 	0;
	mov.u32 	%r74, %ctaid.x;
	mov.u32 	%r22, %ntid.x;
	mad.lo.s32 	%r129, %r74, %r22, %r137;
	setp.ge.s32 	%p7, %r129, %r55;
	@%p7 bra 	$L__BB1_10;
	mov.u32 	%r75, %nctaid.x;
	mul.lo.s32 	%r24, %r22, %r75;
	cvta.to.global.u64 	%rd2, %rd7;
	mov.u32 	%r79, _ZZ19histogram1DPerBlockPjPKhiE5sHist;
$L__BB1_9:
	mul.wide.s32 	%rd9, %r129, 4;
	add.s64 	%rd10, %rd2, %rd9;
	ld.global.u32 	%r76, [%rd10];
	shl.b32 	%r77, %r76, 2;
	and.b32  	%r78, %r77, 1020;
	add.s32 	%r80, %r79, %r78;
	atom.shared.add.u32 	%r81, [%r80], 1;
	shr.u32 	%r82, %r76, 6;
	and.b32  	%r83, %r82, 1020;
	add.s32 	%r84, %r79, %r83;
	atom.shared.add.u32 	%r85, [%r84], 1;
	shr.u32 	%r86, %r76, 14;
	and.b32  	%r87, %r86, 1020;
	add.s32 	%r88, %r79, %r87;
	atom.shared.add.u32 	%r89, [%r88], 1;
	shr.u32 	%r90, %r76, 22;
	and.b32  	%r91, %r90, 1020;
	add.s32 	%r92, %r79, %r91;
	atom.shared.add.u32 	%r93, [%r92], 1;
	add.s32 	%r129, %r129, %r24;
	setp.lt.s32 	%p8, %r129, %r55;
	@%p8 bra 	$L__BB1_9;
$L__BB1_10:
	setp.gt.u32 	%p9, %r137, 255;
	bar.sync 	0;
	@%p9 bra 	$L__BB1_17;
	add.s32 	%r94, %r137, %r22;
	max.u32 	%r95, %r94, 256;
	setp.lt.u32 	%p10, %r94, 256;
	selp.u32 	%r96, 1, 0, %p10;
	add.s32 	%r97, %r94, %r96;
	sub.s32 	%r98, %r95, %r97;
	div.u32 	%r99, %r98, %r22;
	add.s32 	%r27, %r99, %r96;
	and.b32  	%r100, %r27, 3;
	setp.eq.s32 	%p11, %r100, 3;
	@%p11 bra 	$L__BB1_14;
	add.s32 	%r101, %r27, 1;
	and.b32  	%r102, %r101, 3;
	shl.b32 	%r103, %r137, 2;
	mov.u32 	%r104, _ZZ19histogram1DPerBlockPjPKhiE5sHist;
	add.s32 	%r131, %r104, %r103;
	shl.b32 	%r29, %r22, 2;
	mul.wide.u32 	%rd11, %r137, 4;
	add.s64 	%rd20, %rd1, %rd11;
	mul.wide.u32 	%rd4, %r22, 4;
	neg.s32 	%r130, %r102;
	mad.lo.s32 	%r137, %r22, %r102, %r137;
$L__BB1_13:
	.pragma "nounroll";
	ld.shared.u32 	%r105, [%r131];
	atom.global.add.u32 	%r106, [%rd20], %r105;
	add.s32 	%r131, %r131, %r29;
	add.s64 	%rd20, %rd20, %rd4;
	add.s32 	%r130, %r130, 1;
	setp.ne.s32 	%p12, %r130, 0;
	@%p12 bra 	$L__BB1_13;
$L__BB1_14:
	setp.lt.u32 	%p13, %r27, 3;
	@%p13 bra 	$L__BB1_17;
	shl.b32 	%r107, %r22, 1;
	add.s32 	%r136, %r137, %r107;
	shl.b32 	%r38, %r22, 2;
	mad.lo.s32 	%r135, %r22, 3, %r137;
	add.s32 	%r134, %r22, %r137;
	shl.b32 	%r108, %r137, 2;
	mov.u32 	%r109, _ZZ19histogram1DPerBlockPjPKhiE5sHist;
	add.s32 	%r133, %r109, %r108;
	shl.b32 	%r42, %r22, 4;
	shl.b32 	%r43, %r22, 3;
	mul.lo.s32 	%r44, %r22, 12;
$L__BB1_16:
	mul.wide.u32 	%rd12, %r137, 4;
	add.s64 	%rd13, %rd1, %rd12;
	ld.shared.u32 	%r110, [%r133];
	atom.global.add.u32 	%r111, [%rd13], %r110;
	add.s32 	%r112, %r137, %r22;
	mul.wide.u32 	%rd14, %r134, 4;
	add.s64 	%rd15, %rd1, %rd14;
	add.s32 	%r113, %r133, %r38;
	ld.shared.u32 	%r114, [%r113];
	atom.global.add.u32 	%r115, [%rd15], %r114;
	add.s32 	%r116, %r112, %r22;
	mul.wide.u32 	%rd16, %r136, 4;
	add.s64 	%rd17, %rd1, %rd16;
	add.s32 	%r117, %r133, %r43;
	ld.shared.u32 	%r118, [%r117];
	atom.global.add.u32 	%r119, [%rd17], %r118;
	add.s32 	%r120, %r116, %r22;
	mul.wide.u32 	%rd18, %r135, 4;
	add.s64 	%rd19, %rd1, %rd18;
	add.s32 	%r121, %r133, %r44;
	ld.shared.u32 	%r122, [%r121];
	atom.global.add.u32 	%r123, [%rd19], %r122;
	add.s32 	%r137, %r120, %r22;
	add.s32 	%r136, %r136, %r38;
	add.s32 	%r135, %r135, %r38;
	add.s32 	%r134, %r134, %r38;
	add.s32 	%r133, %r133, %r42;
	setp.lt.u32 	%p14, %r137, 256;
	@%p14 bra 	$L__BB1_16;
$L__BB1_17:
	ret;

}
	// .globl	_Z18histogram1DPerGridPjPKhi
.visible .entry _Z18histogram1DPerGridPjPKhi(
	.param .u64 .ptr .align 1 _Z18histogram1DPerGridPjPKhi_param_0,
	.param .u64 .ptr .align 1 _Z18histogram1DPerGridPjPKhi_param_1,
	.param .u32 _Z18histogram1DPerGridPjPKhi_param_2
)
{
	.reg .pred 	%p<3>;
	.reg .b32 	%r<20>;
	.reg .b64 	%rd<18>;

	ld.param.u64 	%rd3, [_Z18histogram1DPerGridPjPKhi_param_0];
	ld.param.u64 	%rd4, [_Z18histogram1DPerGridPjPKhi_param_1];
	ld.param.u32 	%r6, [_Z18histogram1DPerGridPjPKhi_param_2];
	mov.u32 	%r7, %ctaid.x;
	mov.u32 	%r1, %ntid.x;
	mov.u32 	%r8, %tid.x;
	mad.lo.s32 	%r19, %r7, %r1, %r8;
	setp.ge.s32 	%p1, %r19, %r6;
	@%p1 bra 	$L__BB2_3;
	cvta.to.global.u64 	%rd1, %rd3;
	mov.u32 	%r9, %nctaid.x;
	mul.lo.s32 	%r3, %r1, %r9;
	cvta.to.global.u64 	%rd2, %rd4;
$L__BB2_2:
	mul.wide.s32 	%rd5, %r19, 4;
	add.s64 	%rd6, %rd2, %rd5;
	ld.global.u32 	%r10, [%rd6];
	shl.b32 	%r11, %r10, 2;
	cvt.u64.u32 	%rd7, %r11;
	and.b64  	%rd8, %rd7, 1020;
	add.s64 	%rd9, %rd1, %rd8;
	atom.global.add.u32 	%r12, [%rd9], 1;
	shr.u32 	%r13, %r10, 6;
	cvt.u64.u32 	%rd10, %r13;
	and.b64  	%rd11, %rd10, 1020;
	add.s64 	%rd12, %rd1, %rd11;
	atom.global.add.u32 	%r14, [%rd12], 1;
	shr.u32 	%r15, %r10, 14;
	cvt.u64.u32 	%rd13, %r15;
	and.b64  	%rd14, %rd13, 1020;
	add.s64 	%rd15, %rd1, %rd14;
	atom.global.add.u32 	%r16, [%rd15], 1;
	shr.u32 	%r17, %r10, 24;
	mul.wide.u32 	%rd16, %r17, 4;
	add.s64 	%rd17, %rd1, %rd16;
	atom.global.add.u32 	%r18, [%rd17], 1;
	add.s32 	%r19, %r19, %r3;
	setp.lt.s32 	%p2, %r19, %r6;
	@%p2 bra 	$L__BB2_2;
$L__BB2_3:
	ret;

}
	// .globl	_Z6kernelPhPjjS0_
.visible .entry _Z6kernelPhPjjS0_(
	.param .u64 .ptr .align 1 _Z6kernelPhPjjS0__param_0,
	.param .u64 .ptr .align 1 _Z6kernelPhPjjS0__param_1,
	.param .u32 _Z6kernelPhPjjS0__param_2,
	.param .u64 .ptr .align 1 _Z6kernelPhPjjS0__param_3
)
{
	.reg .b32 	%r<13>;
	.reg .b32 	%f<5>;
	.reg .b64 	%rd<11>;

	ld.param.u64 	%rd1, [_Z6kernelPhPjjS0__param_0];
	ld.param.u64 	%rd2, [_Z6kernelPhPjjS0__param_1];
	ld.param.u32 	%r1, [_Z6kernelPhPjjS0__param_2];
	ld.param.u64 	%rd3, [_Z6kernelPhPjjS0__param_3];
	cvta.to.global.u64 	%rd4, %rd3;
	cvta.to.global.u64 	%rd5, %rd2;
	cvta.to.global.u64 	%rd6, %rd1;
	mov.u32 	%r2, %ctaid.x;
	mov.u32 	%r3, %ntid.x;
	mov.u32 	%r4, %tid.x;
	mad.lo.s32 	%r5, %r2, %r3, %r4;
	cvt.s64.s32 	%rd7, %r5;
	add.s64 	%rd8, %rd6, %rd7;
	ld.global.u8 	%r6, [%rd8];
	mul.wide.u32 	%rd9, %r6, 4;
	add.s64 	%rd10, %rd5, %rd9;
	ld.global.u32 	%r7, [%rd10];
	ld.global.u32 	%r8, [%rd4];
	sub.s32 	%r9, %r7, %r8;
	cvt.rn.f32.u32 	%f1, %r9;
	shr.u32 	%r10, %r1, 6;
	sub.s32 	%r11, %r10, %r8;
	cvt.rn.f32.u32 	%f2, %r11;
	div.rn.f32 	%f3, %f1, %f2;
	mul.f32 	%f4, %f3, 0f437F0000;
	cvt.rzi.u32.f32 	%r12, %f4;
	st.global.u8 	[%rd8], %r12;
	ret;

}
	// .globl	_Z13get_histogramPhPj
.visible .entry _Z13get_histogramPhPj(
	.param .u64 .ptr .align 1 _Z13get_histogramPhPj_param_0,
	.param .u64 .ptr .align 1 _Z13get_histogramPhPj_param_1
)
{
	.reg .pred 	%p<2>;
	.reg .b32 	%r<8>;
	.reg .b64 	%rd<9>;

	ld.param.u64 	%rd1, [_Z13get_histogramPhPj_param_0];
	ld.param.u64 	%rd2, [_Z13get_histogramPhPj_param_1];
	mov.u32 	%r1, %tid.x;
	and.b32  	%r2, %r1, 63;
	setp.ne.s32 	%p1, %r2, 0;
	@%p1 bra 	$L__BB4_2;
	cvta.to.global.u64 	%rd3, %rd1;
	cvta.to.global.u64 	%rd4, %rd2;
	mov.u32 	%r3, %ctaid.x;
	mov.u32 	%r4, %ntid.x;
	mad.lo.s32 	%r5, %r3, %r4, %r1;
	cvt.s64.s32 	%rd5, %r5;
	add.s64 	%rd6, %rd3, %rd5;
	ld.global.u8 	%r6, [%rd6];
	mul.wide.u32 	%rd7, %r6, 4;
	add.s64 	%rd8, %rd4, %rd7;
	atom.global.add.u32 	%r7, [%rd8], 1;
$L__BB4_2:
	bar.sync 	0;
	ret;

}
	// .globl	_Z17get_cdf_prefixSumPj
.visible .entry _Z17get_cdf_prefixSumPj(
	.param .u64 .ptr .align 1 _Z17get_cdf_prefixSumPj_param_0
)
{
	.reg .pred 	%p<17>;
	.reg .b32 	%r<55>;
	.reg .b64 	%rd<5>;
	// demoted variable
	.shared .align 4 .b8 _ZZ17get_cdf_prefixSumPjE5Cache[1024];
	ld.param.u64 	%rd2, [_Z17get_cdf_prefixSumPj_param_0];
	cvta.to.global.u64 	%rd3, %rd2;
	mov.u32 	%r1, %tid.x;
	mul.wide.u32 	%rd4, %r1, 4;
	add.s64 	%rd1, %rd3, %rd4;
	ld.global.u32 	%r28, [%rd1];
	shl.b32 	%r29, %r1, 2;
	mov.u32 	%r30, _ZZ17get_cdf_prefixSumPjE5Cache;
	add.s32 	%r2, %r30, %r29;
	st.shared.u32 	[%r2], %r28;
	bar.sync 	0;
	ld.shared.u32 	%r3, [%r2];
	setp.eq.s32 	%p1, %r1, 0;
	mov.b32 	%r47, 0;
	@%p1 bra 	$L__BB5_2;
	ld.shared.u32 	%r47, [%r2+-4];
$L__BB5_2:
	setp.eq.s32 	%p2, %r1, 0;
	bar.sync 	0;
	@%p2 bra 	$L__BB5_4;
	add.s32 	%r31, %r47, %r3;
	st.shared.u32 	[%r2], %r31;
$L__BB5_4:
	bar.sync 	0;
	ld.shared.u32 	%r6, [%r2];
	setp.lt.u32 	%p3, %r1, 2;
	mov.b32 	%r48, 0;
	@%p3 bra 	$L__BB5_6;
	ld.shared.u32 	%r48, [%r2+-8];
$L__BB5_6:
	setp.lt.u32 	%p4, %r1, 2;
	bar.sync 	0;
	@%p4 bra 	$L__BB5_8;
	add.s32 	%r33, %r48, %r6;
	st.shared.u32 	[%r2], %r33;
$L__BB5_8:
	bar.sync 	0;
	ld.shared.u32 	%r9, [%r2];
	setp.lt.u32 	%p5, %r1, 4;
	mov.b32 	%r49, 0;
	@%p5 bra 	$L__BB5_10;
	ld.shared.u32 	%r49, [%r2+-16];
$L__BB5_10:
	setp.lt.u32 	%p6, %r1, 4;
	bar.sync 	0;
	@%p6 bra 	$L__BB5_12;
	add.s32 	%r35, %r49, %r9;
	st.shared.u32 	[%r2], %r35;
$L__BB5_12:
	bar.sync 	0;
	ld.shared.u32 	%r12, [%r2];
	setp.lt.u32 	%p7, %r1, 8;
	mov.b32 	%r50, 0;
	@%p7 bra 	$L__BB5_14;
	ld.shared.u32 	%r50, [%r2+-32];
$L__BB5_14:
	setp.lt.u32 	%p8, %r1, 8;
	bar.sync 	0;
	@%p8 bra 	$L__BB5_16;
	add.s32 	%r37, %r50, %r12;
	st.shared.u32 	[%r2], %r37;
$L__BB5_16:
	bar.sync 	0;
	ld.shared.u32 	%r15, [%r2];
	setp.lt.u32 	%p9, %r1, 16;
	mov.b32 	%r51, 0;
	@%p9 bra 	$L__BB5_18;
	ld.shared.u32 	%r51, [%r2+-64];
$L__BB5_18:
	setp.lt.u32 	%p10, %r1, 16;
	bar.sync 	0;
	@%p10 bra 	$L__BB5_20;
	add.s32 	%r39, %r51, %r15;
	st.shared.u32 	[%r2], %r39;
$L__BB5_20:
	bar.sync 	0;
	ld.shared.u32 	%r18, [%r2];
	setp.lt.u32 	%p11, %r1, 32;
	mov.b32 	%r52, 0;
	@%p11 bra 	$L__BB5_22;
	ld.shared.u32 	%r52, [%r2+-128];
$L__BB5_22:
	setp.lt.u32 	%p12, %r1, 32;
	bar.sync 	0;
	@%p12 bra 	$L__BB5_24;
	add.s32 	%r41, %r52, %r18;
	st.shared.u32 	[%r2], %r41;
$L__BB5_24:
	bar.sync 	0;
	ld.shared.u32 	%r21, [%r2];
	setp.lt.u32 	%p13, %r1, 64;
	mov.b32 	%r53, 0;
	@%p13 bra 	$L__BB5_26;
	ld.shared.u32 	%r53, [%r2+-256];
$L__BB5_26:
	setp.lt.u32 	%p14, %r1, 64;
	bar.sync 	0;
	@%p14 bra 	$L__BB5_28;
	add.s32 	%r43, %r53, %r21;
	st.shared.u32 	[%r2], %r43;
$L__BB5_28:
	bar.sync 	0;
	ld.shared.u32 	%r24, [%r2];
	setp.lt.u32 	%p15, %r1, 128;
	mov.b32 	%r54, 0;
	@%p15 bra 	$L__BB5_30;
	ld.shared.u32 	%r54, [%r2+-512];
$L__BB5_30:
	setp.lt.u32 	%p16, %r1, 128;
	bar.sync 	0;
	@%p16 bra 	$L__BB5_32;
	add.s32 	%r45, %r54, %r24;
	st.shared.u32 	[%r2], %r45;
$L__BB5_32:
	bar.sync 	0;
	ld.shared.u32 	%r46, [%r2];
	st.global.u32 	[%rd1], %r46;
	ret;

}
	// .globl	_Z12reductionMinPjS_i
.visible .entry _Z12reductionMinPjS_i(
	.param .u64 .ptr .align 1 _Z12reductionMinPjS_i_param_0,
	.param .u64 .ptr .align 1 _Z12reductionMinPjS_i_param_1,
	.param .u32 _Z12reductionMinPjS_i_param_2
)
{
	.reg .pred 	%p<6>;
	.reg .b32 	%r<10>;
	.reg .b64 	%rd<9>;

	ld.param.u64 	%rd4, [_Z12reductionMinPjS_i_param_0];
	ld.param.u64 	%rd3, [_Z12reductionMinPjS_i_param_1];
	cvta.to.global.u64 	%rd1, %rd4;
	mov.u32 	%r1, %tid.x;
	mov.u32 	%r9, %ntid.x;
	setp.lt.u32 	%p1, %r9, 2;
	@%p1 bra 	$L__BB6_6;
	mul.wide.u32 	%rd5, %r1, 4;
	add.s64 	%rd2, %rd1, %rd5;
$L__BB6_2:
	mov.u32 	%r3, %r9;
	shr.u32 	%r9, %r3, 1;
	bar.sync 	0;
	setp.ge.u32 	%p2, %r1, %r9;
	@%p2 bra 	$L__BB6_5;
	mul.wide.u32 	%rd6, %r9, 4;
	add.s64 	%rd7, %rd2, %rd6;
	ld.global.u32 	%r5, [%rd7];
	ld.global.u32 	%r6, [%rd2];
	add.s32 	%r7, %r6, -1;
	setp.lt.u32 	%p3, %r7, %r5;
	@%p3 bra 	$L__BB6_5;
	st.global.u32 	[%rd2], %r5;
$L__BB6_5:
	setp.gt.u32 	%p4, %r3, 3;
	@%p4 bra 	$L__BB6_2;
$L__BB6_6:
	setp.ne.s32 	%p5, %r1, 0;
	@%p5 bra 	$L__BB6_8;
	ld.global.u32 	%r8, [%rd1];
	cvta.to.global.u64 	%rd8, %rd3;
	st.global.u32 	[%rd8], %r8;
$L__BB6_8:
	ret;

}
	// .globl	_Z13kernel_warmupPhS_
.visible .entry _Z13kernel_warmupPhS_(
	.param .u64 .ptr .align 1 _Z13kernel_warmupPhS__param_0,
	.param .u64 .ptr .align 1 _Z13kernel_warmupPhS__param_1
)
{
	.reg .b32 	%r<18>;
	.reg .b64 	%rd<5>;

	ld.param.u64 	%rd1, [_Z13kernel_warmupPhS__param_1];
	cvta.to.global.u64 	%rd2, %rd1;
	mov.u32 	%r1, %ctaid.x;
	shl.b32 	%r2, %r1, 4;
	mov.u32 	%r3, %tid.x;
	add.s32 	%r4, %r2, %r3;
	mov.u32 	%r5, %ctaid.y;
	mov.u32 	%r6, %tid.y;
	shl.b32 	%r7, %r5, 8;
	shl.b32 	%r8, %r6, 4;
	add.s32 	%r9, %r7, %r8;
	mov.u32 	%r10, %nctaid.x;
	mad.lo.s32 	%r11, %r9, %r10, %r4;
	mul.hi.s32 	%r12, %r4, -2139062143;
	add.s32 	%r13, %r12, %r4;
	shr.u32 	%r14, %r13, 31;
	shr.u32 	%r15, %r13, 7;
	add.s32 	%r16, %r15, %r14;
	add.s32 	%r17, %r4, %r16;
	cvt.s64.s32 	%rd3, %r11;
	add.s64 	%rd4, %rd2, %rd3;
	st.global.u8 	[%rd4], %r17;
	ret;

}


// ===== COMPILED SASS (sm_100) =====

	.target	sm_100

	.elftype	@"ET_EXEC"


//--------------------- .note.nv.tkinfo           --------------------------
	.section	.note.nv.tkinfo,"",@"SHT_NOTE"
	.sectionflags	@"SHF_NOTE_NV_TKINFO"
	.tkinfo
        /*0018*/ 	.word	0x00000002
        /*0030*/ 	.string	""
        /*0030*/ 	.string	"ptxas"
        /*0030*/ 	.string	"Cuda compilation tools, release 13.0, V13.0.88"
        /*0030*/ 	.string	"Build cuda_13.0.r13.0/compiler.36424714_0"
        /*0030*/ 	.string	"-arch sm_100 -m 64 "



//--------------------- .note.nv.cuinfo           --------------------------
	.section	.note.nv.cuinfo,"",@"SHT_NOTE"
	.sectionflags	@"SHF_NOTE_NV_CUINFO"
        /*0018*/ 	.short	0x0002
        /*001a*/ 	.short	0x0064
        /*001c*/ 	.short	0x0082
	.zero		2


//--------------------- .nv.info                  --------------------------
	.section	.nv.info,"",@"SHT_CUDA_INFO"
	.align	4


	//----- nvinfo : EIATTR_REGCOUNT
	.align		4
        /*0000*/ 	.byte	0x04, 0x2f
        /*0002*/ 	.short	(.L_1 - .L_0)
	.align		4
.L_0:
        /*0004*/ 	.word	index@(_Z24histogram1DPerThread4x64PjPKhi)
        /*0008*/ 	.word	0x0000001c


	//----- nvinfo : EIATTR_FRAME_SIZE
	.align		4
.L_1:
        /*000c*/ 	.byte	0x04, 0x11
        /*000e*/ 	.short	(.L_3 - .L_2)
	.align		4
.L_2:
        /*0010*/ 	.word	index@(_Z24histogram1DPerThread4x64PjPKhi)
        /*0014*/ 	.word	0x00000000


	//----- nvinfo : EIATTR_REGCOUNT
	.align		4
.L_3:
        /*0018*/ 	.byte	0x04, 0x2f
        /*001a*/ 	.short	(.L_5 - .L_4)
	.align		4
.L_4:
        /*001c*/ 	.word	index@(_Z19histogram1DPerBlockPjPKhi)
        /*0020*/ 	.word	0x0000001a


	//----- nvinfo : EIATTR_FRAME_SIZE
	.align		4
.L_5:
        /*0024*/ 	.byte	0x04, 0x11
        /*0026*/ 	.short	(.L_7 - .L_6)
	.align		4
.L_6:
        /*0028*/ 	.word	index@(_Z19histogram1DPerBlockPjPKhi)
        /*002c*/ 	.word	0x00000000


	//----- nvinfo : EIATTR_REGCOUNT
	.align		4
.L_7:
        /*0030*/ 	.byte	0x04, 0x2f
        /*0032*/ 	.short	(.L_9 - .L_8)
	.align		4
.L_8:
        /*0034*/ 	.word	index@(_Z18histogram1DPerGridPjPKhi)
        /*0038*/ 	.word	0x00000014


	//----- nvinfo : EIATTR_FRAME_SIZE
	.align		4
.L_9:
        /*003c*/ 	.byte	0x04, 0x11
        /*003e*/ 	.short	(.L_11 - .L_10)
	.align		4
.L_10:
        /*0040*/ 	.word	index@(_Z18histogram1DPerGridPjPKhi)
        /*0044*/ 	.word	0x00000000


	//----- nvinfo : EIATTR_REGCOUNT
	.align		4
.L_11:
        /*0048*/ 	.byte	0x04, 0x2f
        /*004a*/ 	.short	(.L_13 - .L_12)
	.align		4
.L_12:
        /*004c*/ 	.word	index@(_Z6kernelPhPjjS0_)
        /*0050*/ 	.word	0x00000010


	//----- nvinfo : EIATTR_FRAME_SIZE
	.align		4
.L_13:
        /*0054*/ 	.byte	0x04, 0x11
        /*0056*/ 	.short	(.L_15 - .L_14)
	.align		4
.L_14:
        /*0058*/ 	.word	index@($__internal_0_$__cuda_sm3x_div_rn_noftz_f32_slowpath)
        /*005c*/ 	.word	0x00000000


	//----- nvinfo : EIATTR_FRAME_SIZE
	.align		4
.L_15:
        /*0060*/ 	.byte	0x04, 0x11
        /*0062*/ 	.short	(.L_17 - .L_16)
	.align		4
.L_16:
        /*0064*/ 	.word	index@(_Z6kernelPhPjjS0_)
        /*0068*/ 	.word	0x00000000


	//----- nvinfo : EIATTR_REGCOUNT
	.align		4
.L_17:
        /*006c*/ 	.byte	0x04, 0x2f
        /*006e*/ 	.short	(.L_19 - .L_18)
	.align		4
.L_18:
        /*0070*/ 	.word	index@(_Z13get_histogramPhPj)
        /*0074*/ 	.word	0x0000000a


	//----- nvinfo : EIATTR_FRAME_SIZE
	.align		4
.L_19:
        /*0078*/ 	.byte	0x04, 0x11
        /*007a*/ 	.short	(.L_21 - .L_20)
	.align		4
.L_20:
        /*007c*/ 	.word	index@(_Z13get_histogramPhPj)
        /*0080*/ 	.word	0x00000000


	//----- nvinfo : EIATTR_REGCOUNT
	.align		4
.L_21:
        /*0084*/ 	.byte	0x04, 0x2f
        /*0086*/ 	.short	(.L_23 - .L_22)
	.align		4
.L_22:
        /*0088*/ 	.word	index@(_Z17get_cdf_prefixSumPj)
        /*008c*/ 	.word	0x0000000c


	//----- nvinfo : EIATTR_FRAME_SIZE
	.align		4
.L_23:
        /*0090*/ 	.byte	0x04, 0x11
        /*0092*/ 	.short	(.L_25 - .L_24)
	.align		4
.L_24:
        /*0094*/ 	.word	index@(_Z17get_cdf_prefixSumPj)
        /*0098*/ 	.word	0x00000000


	//----- nvinfo : EIATTR_REGCOUNT
	.align		4
.L_25:
        /*009c*/ 	.byte	0x04, 0x2f
        /*009e*/ 	.short	(.L_27 - .L_26)
	.align		4
.L_26:
        /*00a0*/ 	.word	index@(_Z12reductionMinPjS_i)
        /*00a4*/ 	.word	0x0000000a


	//----- nvinfo : EIATTR_FRAME_SIZE
	.align		4
.L_27:
        /*00a8*/ 	.byte	0x04, 0x11
        /*00aa*/ 	.short	(.L_29 - .L_28)
	.align		4
.L_28:
        /*00ac*/ 	.word	index@(_Z12reductionMinPjS_i)
        /*00b0*/ 	.word	0x00000000


	//----- nvinfo : EIATTR_REGCOUNT
	.align		4
.L_29:
        /*00b4*/ 	.byte	0x04, 0x2f
        /*00b6*/ 	.short	(.L_31 - .L_30)
	.align		4
.L_30:
        /*00b8*/ 	.word	index@(_Z13kernel_warmupPhS_)
        /*00bc*/ 	.word	0x0000000a


	//----- nvinfo : EIATTR_FRAME_SIZE
	.align		4
.L_31:
        /*00c0*/ 	.byte	0x04, 0x11
        /*00c2*/ 	.short	(.L_33 - .L_32)
	.align		4
.L_32:
        /*00c4*/ 	.word	index@(_Z13kernel_warmupPhS_)
        /*00c8*/ 	.word	0x00000000


	//----- nvinfo : EIATTR_MIN_STACK_SIZE
	.align		4
.L_33:
        /*00cc*/ 	.byte	0x04, 0x12
        /*00ce*/ 	.short	(.L_35 - .L_34)
	.align		4
.L_34:
        /*00d0*/ 	.word	index@(_Z13kernel_warmupPhS_)
        /*00d4*/ 	.word	0x00000000


	//----- nvinfo : EIATTR_MIN_STACK_SIZE
	.align		4
.L_35:
        /*00d8*/ 	.byte	0x04, 0x12
        /*00da*/ 	.short	(.L_37 - .L_36)
	.align		4
.L_36:
        /*00dc*/ 	.word	index@(_Z12reductionMinPjS_i)
        /*00e0*/ 	.word	0x00000000


	//----- nvinfo : EIATTR_MIN_STACK_SIZE
	.align		4
.L_37:
        /*00e4*/ 	.byte	0x04, 0x12
        /*00e6*/ 	.short	(.L_39 - .L_38)
	.align		4
.L_38:
        /*00e8*/ 	.word	index@(_Z17get_cdf_prefixSumPj)
        /*00ec*/ 	.word	0x00000000


	//----- nvinfo : EIATTR_MIN_STACK_SIZE
	.align		4
.L_39:
        /*00f0*/ 	.byte	0x04, 0x12
        /*00f2*/ 	.short	(.L_41 - .L_40)
	.align		4
.L_40:
        /*00f4*/ 	.word	index@(_Z13get_histogramPhPj)
        /*00f8*/ 	.word	0x00000000


	//----- nvinfo : EIATTR_MIN_STACK_SIZE
	.align		4
.L_41:
        /*00fc*/ 	.byte	0x04, 0x12
        /*00fe*/ 	.short	(.L_43 - .L_42)
	.align		4
.L_42:
        /*0100*/ 	.word	index@(_Z6kernelPhPjjS0_)
        /*0104*/ 	.word	0x00000000


	//----- nvinfo : EIATTR_MIN_STACK_SIZE
	.align		4
.L_43:
        /*0108*/ 	.byte	0x04, 0x12
        /*010a*/ 	.short	(.L_45 - .L_44)
	.align		4
.L_44:
        /*010c*/ 	.word	index@(_Z18histogram1DPerGridPjPKhi)
        /*0110*/ 	.word	0x00000000


	//----- nvinfo : EIATTR_MIN_STACK_SIZE
	.align		4
.L_45:
        /*0114*/ 	.byte	0x04, 0x12
        /*0116*/ 	.short	(.L_47 - .L_46)
	.align		4
.L_46:
        /*0118*/ 	.word	index@(_Z19histogram1DPerBlockPjPKhi)
        /*011c*/ 	.word	0x00000000


	//----- nvinfo : EIATTR_MIN_STACK_SIZE
	.align		4
.L_47:
        /*0120*/ 	.byte	0x04, 0x12
        /*0122*/ 	.short	(.L_49 - .L_48)
	.align		4
.L_48:
        /*0124*/ 	.word	index@(_Z24histogram1DPerThread4x64PjPKhi)
        /*0128*/ 	.word	0x00000000
.L_49:


//--------------------- .nv.compat                --------------------------
	.section	.nv.compat,"",@"SHT_CUDA_COMPAT_INFO"
	.align	4
        /*0000*/ 	.byte	0x02, 0x09, 0x00, 0x00, 0x02, 0x02, 0x01, 0x00, 0x02, 0x05, 0x05, 0x00, 0x03, 0x07, 0x01, 0x01
        /*0010*/ 	.byte	0x02, 0x03, 0x00, 0x00, 0x02, 0x06, 0x01, 0x00, 0x04, 0x0b, 0x08, 0x00, 0x01, 0x00, 0x00, 0x00
        /*0020*/ 	.byte	0x00, 0x00, 0x00, 0x00


//--------------------- .nv.info._Z13kernel_warmupPhS_ --------------------------
	.section	.nv.info._Z13kernel_warmupPhS_,"",@"SHT_CUDA_INFO"
	.sectionflags	@""
	.align	4


	//----- nvinfo : EIATTR_CUDA_API_VERSION
	.align		4
        /*0000*/ 	.byte	0x04, 0x37
        /*0002*/ 	.short	(.L_51 - .L_50)
.L_50:
        /*0004*/ 	.word	0x00000082


	//----- nvinfo : EIATTR_KPARAM_INFO
	.align		4
.L_51:
        /*0008*/ 	.byte	0x04, 0x17
        /*000a*/ 	.short	(.L_53 - .L_52)
.L_52:
        /*000c*/ 	.word	0x00000000
        /*0010*/ 	.short	0x0001
        /*0012*/ 	.short	0x0008
        /*0014*/ 	.byte	0x00, 0xf5, 0x21, 0x00


	//----- nvinfo : EIATTR_KPARAM_INFO
	.align		4
.L_53:
        /*0018*/ 	.byte	0x04, 0x17
        /*001a*/ 	.short	(.L_55 - .L_54)
.L_54:
        /*001c*/ 	.word	0x00000000
        /*0020*/ 	.short	0x0000
        /*0022*/ 	.short	0x0000
        /*0024*/ 	.byte	0x00, 0xf5, 0x21, 0x00


	//----- nvinfo : EIATTR_SPARSE_MMA_MASK
	.align		4
.L_55:
        /*0028*/ 	.byte	0x03, 0x50
        /*002a*/ 	.short	0x0000


	//----- nvinfo : EIATTR_MAXREG_COUNT
	.align		4
        /*002c*/ 	.byte	0x03, 0x1b
        /*002e*/ 	.short	0x00ff


	//----- nvinfo : EIATTR_MERCURY_ISA_VERSION
	.align		4
        /*0030*/ 	.byte	0x03, 0x5f
        /*0032*/ 	.short	0x0101


	//----- nvinfo : EIATTR_VRC_CTA_INIT_COUNT
	.align		4
        /*0034*/ 	.byte	0x02, 0x4a
	.zero		1
	.zero		1


	//----- nvinfo : EIATTR_EXIT_INSTR_OFFSETS
	.align		4
        /*0038*/ 	.byte	0x04, 0x1c
        /*003a*/ 	.short	(.L_57 - .L_56)


	//   ....[0]....
.L_56:
        /*003c*/ 	.word	0x00000140


	//----- nvinfo : EIATTR_CBANK_PARAM_SIZE
	.align		4
.L_57:
        /*0040*/ 	.byte	0x03, 0x19
        /*0042*/ 	.short	0x0010


	//----- nvinfo : EIATTR_PARAM_CBANK
	.align		4
        /*0044*/ 	.byte	0x04, 0x0a
        /*0046*/ 	.short	(.L_59 - .L_58)
	.align		4
.L_58:
        /*0048*/ 	.word	index@(.nv.constant0._Z13kernel_warmupPhS_)
        /*004c*/ 	.short	0x0380
        /*004e*/ 	.short	0x0010


	//----- nvinfo : EIATTR_SW_WAR
	.align		4
.L_59:
        /*0050*/ 	.byte	0x04, 0x36
        /*0052*/ 	.short	(.L_61 - .L_60)
.L_60:
        /*0054*/ 	.word	0x00000008
.L_61:


//--------------------- .nv.info._Z12reductionMinPjS_i --------------------------
	.section	.nv.info._Z12reductionMinPjS_i,"",@"SHT_CUDA_INFO"
	.sectionflags	@""
	.align	4


	//----- nvinfo : EIATTR_CUDA_API_VERSION
	.align		4
        /*0000*/ 	.byte	0x04, 0x37
        /*0002*/ 	.short	(.L_63 - .L_62)
.L_62:
        /*0004*/ 	.word	0x00000082


	//----- nvinfo : EIATTR_KPARAM_INFO
	.align		4
.L_63:
        /*0008*/ 	.byte	0x04, 0x17
        /*000a*/ 	.short	(.L_65 - .L_64)
.L_64:
        /*000c*/ 	.word	0x00000000
        /*0010*/ 	.short	0x0002
        /*0012*/ 	.short	0x0010
        /*0014*/ 	.byte	0x00, 0xf0, 0x11, 0x00


	//----- nvinfo : EIATTR_KPARAM_INFO
	.align		4
.L_65:
        /*0018*/ 	.byte	0x04, 0x17
        /*001a*/ 	.short	(.L_67 - .L_66)
.L_66:
        /*001c*/ 	.word	0x00000000
        /*0020*/ 	.short	0x0001
        /*0022*/ 	.short	0x0008
        /*0024*/ 	.byte	0x00, 0xf5, 0x21, 0x00


	//----- nvinfo : EIATTR_KPARAM_INFO
	.align		4
.L_67:
        /*0028*/ 	.byte	0x04, 0x17
        /*002a*/ 	.short	(.L_69 - .L_68)
.L_68:
        /*002c*/ 	.word	0x00000000
        /*0030*/ 	.short	0x0000
        /*0032*/ 	.short	0x0000
        /*0034*/ 	.byte	0x00, 0xf5, 0x21, 0x00


	//----- nvinfo : EIATTR_SPARSE_MMA_MASK
	.align		4
.L_69:
        /*0038*/ 	.byte	0x03, 0x50
        /*003a*/ 	.short	0x0000


	//----- nvinfo : EIATTR_MAXREG_COUNT
	.align		4
        /*003c*/ 	.byte	0x03, 0x1b
        /*003e*/ 	.short	0x00ff


	//----- nvinfo : EIATTR_NUM_BARRIERS
	.align		4
        /*0040*/ 	.byte	0x02, 0x4c
        /*0042*/ 	.byte	0x01
	.zero		1


	//----- nvinfo : EIATTR_MERCURY_ISA_VERSION
	.align		4
        /*0044*/ 	.byte	0x03, 0x5f
        /*0046*/ 	.short	0x0101


	//----- nvinfo : EIATTR_VRC_CTA_INIT_COUNT
	.align		4
        /*0048*/ 	.byte	0x02, 0x4a
	.zero		1
	.zero		1


	//----- nvinfo : EIATTR_EXIT_INSTR_OFFSETS
	.align		4
        /*004c*/ 	.byte	0x04, 0x1c
        /*004e*/ 	.short	(.L_71 - .L_70)


	//   ....[0]....
.L_70:
        /*0050*/ 	.word	0x00000190


	//   ....[1]....
        /*0054*/ 	.word	0x000001e0


	//----- nvinfo : EIATTR_CRS_STACK_SIZE
	.align		4
.L_71:
        /*0058*/ 	.byte	0x04, 0x1e
        /*005a*/ 	.short	(.L_73 - .L_72)
.L_72:
        /*005c*/ 	.word	0x00000000


	//----- nvinfo : EIATTR_CBANK_PARAM_SIZE
	.align		4
.L_73:
        /*0060*/ 	.byte	0x03, 0x19
        /*0062*/ 	.short	0x0014


	//----- nvinfo : EIATTR_PARAM_CBANK
	.align		4
        /*0064*/ 	.byte	0x04, 0x0a
        /*0066*/ 	.short	(.L_75 - .L_74)
	.align		4
.L_74:
        /*0068*/ 	.word	index@(.nv.constant0._Z12reductionMinPjS_i)
        /*006c*/ 	.short	0x0380
        /*006e*/ 	.short	0x0014


	//----- nvinfo : EIATTR_SW_WAR
	.align		4
.L_75:
        /*0070*/ 	.byte	0x04, 0x36
        /*0072*/ 	.short	(.L_77 - .L_76)
.L_76:
        /*0074*/ 	.word	0x00000008
.L_77:


//--------------------- .nv.info._Z17get_cdf_prefixSumPj --------------------------
	.section	.nv.info._Z17get_cdf_prefixSumPj,"",@"SHT_CUDA_INFO"
	.sectionflags	@""
	.align	4


	//----- nvinfo : EIATTR_CUDA_API_VERSION
	.align		4
        /*0000*/ 	.byte	0x04, 0x37
        /*0002*/ 	.short	(.L_79 - .L_78)
.L_78:
        /*0004*/ 	.word	0x00000082


	//----- nvinfo : EIATTR_KPARAM_INFO
	.align		4
.L_79:
        /*0008*/ 	.byte	0x04, 0x17
        /*000a*/ 	.short	(.L_81 - .L_80)
.L_80:
        /*000c*/ 	.word	0x00000000
        /*0010*/ 	.short	0x0000
        /*0012*/ 	.short	0x0000
        /*0014*/ 	.byte	0x00, 0xf5, 0x21, 0x00


	//----- nvinfo : EIATTR_SPARSE_MMA_MASK
	.align		4
.L_81:
        /*0018*/ 	.byte	0x03, 0x50
        /*001a*/ 	.short	0x0000


	//----- nvinfo : EIATTR_MAXREG_COUNT
	.align		4
        /*001c*/ 	.byte	0x03, 0x1b
        /*001e*/ 	.short	0x00ff


	//----- nvinfo : EIATTR_NUM_BARRIERS
	.align		4
        /*0020*/ 	.byte	0x02, 0x4c
        /*0022*/ 	.byte	0x01
	.zero		1


	//----- nvinfo : EIATTR_MERCURY_ISA_VERSION
	.align		4
        /*0024*/ 	.byte	0x03, 0x5f
        /*0026*/ 	.short	0x0101


	//----- nvinfo : EIATTR_VRC_CTA_INIT_COUNT
	.align		4
        /*0028*/ 	.byte	0x02, 0x4a
	.zero		1
	.zero		1


	//----- nvinfo : EIATTR_EXIT_INSTR_OFFSETS
	.align		4
        /*002c*/ 	.byte	0x04, 0x1c
        /*002e*/ 	.short	(.L_83 - .L_82)


	//   ....[0]....
.L_82:
        /*0030*/ 	.word	0x000004e0


	//----- nvinfo : EIATTR_CBANK_PARAM_SIZE
	.align		4
.L_83:
        /*0034*/ 	.byte	0x03, 0x19
        /*0036*/ 	.short	0x0008


	//----- nvinfo : EIATTR_PARAM_CBANK
	.align		4
        /*0038*/ 	.byte	0x04, 0x0a
        /*003a*/ 	.short	(.L_85 - .L_84)
	.align		4
.L_84:
        /*003c*/ 	.word	index@(.nv.constant0._Z17get_cdf_prefixSumPj)
        /*0040*/ 	.short	0x0380
        /*0042*/ 	.short	0x0008


	//----- nvinfo : EIATTR_SW_WAR
	.align		4
.L_85:
        /*0044*/ 	.byte	0x04, 0x36
        /*0046*/ 	.short	(.L_87 - .L_86)
.L_86:
        /*0048*/ 	.word	0x00000008
.L_87:


//--------------------- .nv.info._Z13get_histogramPhPj --------------------------
	.section	.nv.info._Z13get_histogramPhPj,"",@"SHT_CUDA_INFO"
	.sectionflags	@""
	.align	4


	//----- nvinfo : EIATTR_CUDA_API_VERSION
	.align		4
        /*0000*/ 	.byte	0x04, 0x37
        /*0002*/ 	.short	(.L_89 - .L_88)
.L_88:
        /*0004*/ 	.word	0x00000082


	//----- nvinfo : EIATTR_KPARAM_INFO
	.align		4
.L_89:
        /*0008*/ 	.byte	0x04, 0x17
        /*000a*/ 	.short	(.L_91 - .L_90)
.L_90:
        /*000c*/ 	.word	0x00000000
        /*0010*/ 	.short	0x0001
        /*0012*/ 	.short	0x0008
        /*0014*/ 	.byte	0x00, 0xf5, 0x21, 0x00


	//----- nvinfo : EIATTR_KPARAM_INFO
	.align		4
.L_91:
        /*0018*/ 	.byte	0x04, 0x17
        /*001a*/ 	.short	(.L_93 - .L_92)
.L_92:
        /*001c*/ 	.word	0x00000000
        /*0020*/ 	.short	0x0000
        /*0022*/ 	.short	0x0000
        /*0024*/ 	.byte	0x00, 0xf5, 0x21, 0x00


	//----- nvinfo : EIATTR_SPARSE_MMA_MASK
	.align		4
.L_93:
        /*0028*/ 	.byte	0x03, 0x50
        /*002a*/ 	.short	0x0000


	//----- nvinfo : EIATTR_MAXREG_COUNT
	.align		4
        /*002c*/ 	.byte	0x03, 0x1b
        /*002e*/ 	.short	0x00ff


	//----- nvinfo : EIATTR_NUM_BARRIERS
	.align		4
        /*0030*/ 	.byte	0x02, 0x4c
        /*0032*/ 	.byte	0x01
	.zero		1


	//----- nvinfo : EIATTR_MERCURY_ISA_VERSION
	.align		4
        /*0034*/ 	.byte	0x03, 0x5f
        /*0036*/ 	.short	0x0101


	//----- nvinfo : EIATTR_VRC_CTA_INIT_COUNT
	.align		4
        /*0038*/ 	.byte	0x02, 0x4a
	.zero		1
	.zero		1


	//----- nvinfo : EIATTR_EXIT_INSTR_OFFSETS
	.align		4
        /*003c*/ 	.byte	0x04, 0x1c
        /*003e*/ 	.short	(.L_95 - .L_94)


	//   ....[0]....
.L_94:
        /*0040*/ 	.word	0x00000130


	//----- nvinfo : EIATTR_CRS_STACK_SIZE
	.align		4
.L_95:
        /*0044*/ 	.byte	0x04, 0x1e
        /*0046*/ 	.short	(.L_97 - .L_96)
.L_96:
        /*0048*/ 	.word	0x00000000


	//----- nvinfo : EIATTR_CBANK_PARAM_SIZE
	.align		4
.L_97:
        /*004c*/ 	.byte	0x03, 0x19
        /*004e*/ 	.short	0x0010


	//----- nvinfo : EIATTR_PARAM_CBANK
	.align		4
        /*0050*/ 	.byte	0x04, 0x0a
        /*0052*/ 	.short	(.L_99 - .L_98)
	.align		4
.L_98:
        /*0054*/ 	.word	index@(.nv.constant0._Z13get_histogramPhPj)
        /*0058*/ 	.short	0x0380
        /*005a*/ 	.short	0x0010


	//----- nvinfo : EIATTR_SW_WAR
	.align		4
.L_99:
        /*005c*/ 	.byte	0x04, 0x36
        /*005e*/ 	.short	(.L_101 - .L_100)
.L_100:
        /*0060*/ 	.word	0x00000008
.L_101:


//--------------------- .nv.info._Z6kernelPhPjjS0_ --------------------------
	.section	.nv.info._Z6kernelPhPjjS0_,"",@"SHT_CUDA_INFO"
	.sectionflags	@""
	.align	4


	//----- nvinfo : EIATTR_CUDA_API_VERSION
	.align		4
        /*0000*/ 	.byte	0x04, 0x37
        /*0002*/ 	.short	(.L_103 - .L_102)
.L_102:
        /*0004*/ 	.word	0x00000082


	//----- nvinfo : EIATTR_KPARAM_INFO
	.align		4
.L_103:
        /*0008*/ 	.byte	0x04, 0x17
        /*000a*/ 	.short	(.L_105 - .L_104)
.L_104:
        /*000c*/ 	.word	0x00000000
        /*0010*/ 	.short	0x0003
        /*0012*/ 	.short	0x0018
        /*0014*/ 	.byte	0x00, 0xf5, 0x21, 0x00


	//----- nvinfo : EIATTR_KPARAM_INFO
	.align		4
.L_105:
        /*0018*/ 	.byte	0x04, 0x17
        /*001a*/ 	.short	(.L_107 - .L_106)
.L_106:
        /*001c*/ 	.word	0x00000000
        /*0020*/ 	.short	0x0002
        /*0022*/ 	.short	0x0010
        /*0024*/ 	.byte	0x00, 0xf0, 0x11, 0x00


	//----- nvinfo : EIATTR_KPARAM_INFO
	.align		4
.L_107:
        /*0028*/ 	.byte	0x04, 0x17
        /*002a*/ 	.short	(.L_109 - .L_108)
.L_108:
        /*002c*/ 	.word	0x00000000
        /*0030*/ 	.short	0x0001
        /*0032*/ 	.short	0x0008
        /*0034*/ 	.byte	0x00, 0xf5, 0x21, 0x00


	//----- nvinfo : EIATTR_KPARAM_INFO
	.align		4
.L_109:
        /*0038*/ 	.byte	0x04, 0x17
        /*003a*/ 	.short	(.L_111 - .L_110)
.L_110:
        /*003c*/ 	.word	0x00000000
        /*0040*/ 	.short	0x0000
        /*0042*/ 	.short	0x0000
        /*0044*/ 	.byte	0x00, 0xf5, 0x21, 0x00


	//----- nvinfo : EIATTR_SPARSE_MMA_MASK
	.align		4
.L_111:
        /*0048*/ 	.byte	0x03, 0x50
        /*004a*/ 	.short	0x0000


	//----- nvinfo : EIATTR_MAXREG_COUNT
	.align		4
        /*004c*/ 	.byte	0x03, 0x1b
        /*004e*/ 	.short	0x00ff


	//----- nvinfo : EIATTR_MERCURY_ISA_VERSION
	.align		4
        /*0050*/ 	.byte	0x03, 0x5f
        /*0052*/ 	.short	0x0101


	//----- nvinfo : EIATTR_VRC_CTA_INIT_COUNT
	.align		4
        /*0054*/ 	.byte	0x02, 0x4a
	.zero		1
	.zero		1


	//----- nvinfo : EIATTR_EXIT_INSTR_OFFSETS
	.align		4
        /*0058*/ 	.byte	0x04, 0x1c
        /*005a*/ 	.short	(.L_113 - .L_112)


	//   ....[0]....
.L_112:
        /*005c*/ 	.word	0x00000240


	//----- nvinfo : EIATTR_CRS_STACK_SIZE
	.align		4
.L_113:
        /*0060*/ 	.byte	0x04, 0x1e
        /*0062*/ 	.short	(.L_115 - .L_114)
.L_114:
        /*0064*/ 	.word	0x00000000


	//----- nvinfo : EIATTR_CBANK_PARAM_SIZE
	.align		4
.L_115:
        /*0068*/ 	.byte	0x03, 0x19
        /*006a*/ 	.short	0x0020


	//----- nvinfo : EIATTR_PARAM_CBANK
	.align		4
        /*006c*/ 	.byte	0x04, 0x0a
        /*006e*/ 	.short	(.L_117 - .L_116)
	.align		4
.L_116:
        /*0070*/ 	.word	index@(.nv.constant0._Z6kernelPhPjjS0_)
        /*0074*/ 	.short	0x0380
        /*0076*/ 	.short	0x0020


	//----- nvinfo : EIATTR_SW_WAR
	.align		4
.L_117:
        /*0078*/ 	.byte	0x04, 0x36
        /*007a*/ 	.short	(.L_119 - .L_118)
.L_118:
        /*007c*/ 	.word	0x00000008
.L_119:


//--------------------- .nv.info._Z18histogram1DPerGridPjPKhi --------------------------
	.section	.nv.info._Z18histogram1DPerGridPjPKhi,"",@"SHT_CUDA_INFO"
	.sectionflags	@""
	.align	4


	//----- nvinfo : EIATTR_CUDA_API_VERSION
	.align		4
        /*0000*/ 	.byte	0x04, 0x37
        /*0002*/ 	.short	(.L_121 - .L_120)
.L_120:
        /*0004*/ 	.word	0x00000082


	//----- nvinfo : EIATTR_KPARAM_INFO
	.align		4
.L_121:
        /*0008*/ 	.byte	0x04, 0x17
        /*000a*/ 	.short	(.L_123 - .L_122)
.L_122:
        /*000c*/ 	.word	0x00000000
        /*0010*/ 	.short	0x0002
        /*0012*/ 	.short	0x0010
        /*0014*/ 	.byte	0x00, 0xf0, 0x11, 0x00


	//----- nvinfo : EIATTR_KPARAM_INFO
	.align		4
.L_123:
        /*0018*/ 	.byte	0x04, 0x17
        /*001a*/ 	.short	(.L_125 - .L_124)
.L_124:
        /*001c*/ 	.word	0x00000000
        /*0020*/ 	.short	0x0001
        /*0022*/ 	.short	0x0008
        /*0024*/ 	.byte	0x00, 0xf5, 0x21, 0x00


	//----- nvinfo : EIATTR_KPARAM_INFO
	.align		4
.L_125:
        /*0028*/ 	.byte	0x04, 0x17
        /*002a*/ 	.short	(.L_127 - .L_126)
.L_126:
        /*002c*/ 	.word	0x00000000
        /*0030*/ 	.short	0x0000
        /*0032*/ 	.short	0x0000
        /*0034*/ 	.byte	0x00, 0xf5, 0x21, 0x00


	//----- nvinfo : EIATTR_SPARSE_MMA_MASK
	.align		4
.L_127:
        /*0038*/ 	.byte	0x03, 0x50
        /*003a*/ 	.short	0x0000


	//----- nvinfo : EIATTR_MAXREG_COUNT
	.align		4
        /*003c*/ 	.byte	0x03, 0x1b
        /*003e*/ 	.short	0x00ff


	//----- nvinfo : EIATTR_MERCURY_ISA_VERSION
	.align		4
        /*0040*/ 	.byte	0x03, 0x5f
        /*0042*/ 	.short	0x0101


	//----- nvinfo : EIATTR_VRC_CTA_INIT_COUNT
	.align		4
        /*0044*/ 	.byte	0x02, 0x4a
	.zero		1
	.zero		1


	//----- nvinfo : EIATTR_EXIT_INSTR_OFFSETS
	.align		4
        /*0048*/ 	.byte	0x04, 0x1c
        /*004a*/ 	.short	(.L_129 - .L_128)


	//   ....[0]....
.L_128:
        /*004c*/ 	.word	0x00000070


	//   ....[1]....
        /*0050*/ 	.word	0x00000260


	//----- nvinfo : EIATTR_CRS_STACK_SIZE
	.align		4
.L_129:
        /*0054*/ 	.byte	0x04, 0x1e
        /*0056*/ 	.short	(.L_131 - .L_130)
.L_130:
        /*0058*/ 	.word	0x00000000


	//----- nvinfo : EIATTR_CBANK_PARAM_SIZE
	.align		4
.L_131:
        /*005c*/ 	.byte	0x03, 0x19
        /*005e*/ 	.short	0x0014


	//----- nvinfo : EIATTR_PARAM_CBANK
	.align		4
        /*0060*/ 	.byte	0x04, 0x0a
        /*0062*/ 	.short	(.L_133 - .L_132)
	.align		4
.L_132:
        /*0064*/ 	.word	index@(.nv.constant0._Z18histogram1DPerGridPjPKhi)
        /*0068*/ 	.short	0x0380
        /*006a*/ 	.short	0x0014


	//----- nvinfo : EIATTR_SW_WAR
	.align		4
.L_133:
        /*006c*/ 	.byte	0x04, 0x36
        /*006e*/ 	.short	(.L_135 - .L_134)
.L_134:
        /*0070*/ 	.word	0x00000008
.L_135:


//--------------------- .nv.info._Z19histogram1DPerBlockPjPKhi --------------------------
	.section	.nv.info._Z19histogram1DPerBlockPjPKhi,"",@"SHT_CUDA_INFO"
	.sectionflags	@""
	.align	4


	//----- nvinfo : EIATTR_CUDA_API_VERSION
	.align		4
        /*0000*/ 	.byte	0x04, 0x37
        /*0002*/ 	.short	(.L_137 - .L_136)
.L_136:
        /*0004*/ 	.word	0x00000082


	//----- nvinfo : EIATTR_KPARAM_INFO
	.align		4
.L_137:
        /*0008*/ 	.byte	0x04, 0x17
        /*000a*/ 	.short	(.L_139 - .L_138)
.L_138:
        /*000c*/ 	.word	0x00000000
        /*0010*/ 	.short	0x0002
        /*0012*/ 	.short	0x0010
        /*0014*/ 	.byte	0x00, 0xf0, 0x11, 0x00


	//----- nvinfo : EIATTR_KPARAM_INFO
	.align		4
.L_139:
        /*0018*/ 	.byte	0x04, 0x17
        /*001a*/ 	.short	(.L_141 - .L_140)
.L_140:
        /*001c*/ 	.word	0x00000000
        /*0020*/ 	.short	0x0001
        /*0022*/ 	.short	0x0008
        /*0024*/ 	.byte	0x00, 0xf5, 0x21, 0x00


	//----- nvinfo : EIATTR_KPARAM_INFO
	.align		4
.L_141:
        /*0028*/ 	.byte	0x04, 0x17
        /*002a*/ 	.short	(.L_143 - .L_142)
.L_142:
        /*002c*/ 	.word	0x00000000
        /*0030*/ 	.short	0x0000
        /*0032*/ 	.short	0x0000
        /*0034*/ 	.byte	0x00, 0xf5, 0x21, 0x00


	//----- nvinfo : EIATTR_SPARSE_MMA_MASK
	.align		4
.L_143:
        /*0038*/ 	.byte	0x03, 0x50
        /*003a*/ 	.short	0x0000


	//----- nvinfo : EIATTR_MAXREG_COUNT
	.align		4
        /*003c*/ 	.byte	0x03, 0x1b
        /*003e*/ 	.short	0x00ff


	//----- nvinfo : EIATTR_NUM_BARRIERS
	.align		4
        /*0040*/ 	.byte	0x02, 0x4c
        /*0042*/ 	.byte	0x01
	.zero		1


	//----- nvinfo : EIATTR_MERCURY_ISA_VERSION
	.align		4
        /*0044*/ 	.byte	0x03, 0x5f
        /*0046*/ 	.short	0x0101


	//----- nvinfo : EIATTR_VRC_CTA_INIT_COUNT
	.align		4
        /*0048*/ 	.byte	0x02, 0x4a
	.zero		1
	.zero		1


	//----- nvinfo : EIATTR_EXIT_INSTR_OFFSETS
	.align		4
        /*004c*/ 	.byte	0x04, 0x1c
        /*004e*/ 	.short	(.L_145 - .L_144)


	//   ....[0]....
.L_144:
        /*0050*/ 	.word	0x000006a0


	//   ....[1]....
        /*0054*/ 	.word	0x000009a0


	//   ....[2]....
        /*0058*/ 	.word	0x00000ba0


	//----- nvinfo : EIATTR_CRS_STACK_SIZE
	.align		4
.L_145:
        /*005c*/ 	.byte	0x04, 0x1e
        /*005e*/ 	.short	(.L_147 - .L_146)
.L_146:
        /*0060*/ 	.word	0x00000000


	//----- nvinfo : EIATTR_CBANK_PARAM_SIZE
	.align		4
.L_147:
        /*0064*/ 	.byte	0x03, 0x19
        /*0066*/ 	.short	0x0014


	//----- nvinfo : EIATTR_PARAM_CBANK
	.align		4
        /*0068*/ 	.byte	0x04, 0x0a
        /*006a*/ 	.short	(.L_149 - .L_148)
	.align		4
.L_148:
        /*006c*/ 	.word	index@(.nv.constant0._Z19histogram1DPerBlockPjPKhi)
        /*0070*/ 	.short	0x0380
        /*0072*/ 	.short	0x0014


	//----- nvinfo : EIATTR_SW_WAR
	.align		4
.L_149:
        /*0074*/ 	.byte	0x04, 0x36
        /*0076*/ 	.short	(.L_151 - .L_150)
.L_150:
        /*0078*/ 	.word	0x00000008
.L_151:


//--------------------- .nv.info._Z24histogram1DPerThread4x64PjPKhi --------------------------
	.section	.nv.info._Z24histogram1DPerThread4x64PjPKhi,"",@"SHT_CUDA_INFO"
	.sectionflags	@""
	.align	4


	//----- nvinfo : EIATTR_CUDA_API_VERSION
	.align		4
        /*0000*/ 	.byte	0x04, 0x37
        /*0002*/ 	.short	(.L_153 - .L_152)
.L_152:
        /*0004*/ 	.word	0x00000082


	//----- nvinfo : EIATTR_KPARAM_INFO
	.align		4
.L_153:
        /*0008*/ 	.byte	0x04, 0x17
        /*000a*/ 	.short	(.L_155 - .L_154)
.L_154:
        /*000c*/ 	.word	0x00000000
        /*0010*/ 	.short	0x0002
        /*0012*/ 	.short	0x0010
        /*0014*/ 	.byte	0x00, 0xf0, 0x11, 0x00


	//----- nvinfo : EIATTR_KPARAM_INFO
	.align		4
.L_155:
        /*0018*/ 	.byte	0x04, 0x17
        /*001a*/ 	.short	(.L_157 - .L_156)
.L_156:
        /*001c*/ 	.word	0x00000000
        /*0020*/ 	.short	0x0001
        /*0022*/ 	.short	0x0008
        /*0024*/ 	.byte	0x00, 0xf5, 0x21, 0x00


	//----- nvinfo : EIATTR_KPARAM_INFO
	.align		4
.L_157:
        /*0028*/ 	.byte	0x04, 0x17
        /*002a*/ 	.short	(.L_159 - .L_158)
.L_158:
        /*002c*/ 	.word	0x00000000
        /*0030*/ 	.short	0x0000
        /*0032*/ 	.short	0x0000
        /*0034*/ 	.byte	0x00, 0xf5, 0x21, 0x00


	//----- nvinfo : EIATTR_SPARSE_MMA_MASK
	.align		4
.L_159:
        /*0038*/ 	.byte	0x03, 0x50
        /*003a*/ 	.short	0x0000


	//----- nvinfo : EIATTR_MAXREG_COUNT
	.align		4
        /*003c*/ 	.byte	0x03, 0x1b
        /*003e*/ 	.short	0x00ff


	//----- nvinfo : EIATTR_NUM_BARRIERS
	.align		4
        /*0040*/ 	.byte	0x02, 0x4c
        /*0042*/ 	.byte	0x01
	.zero		1


	//----- nvinfo : EIATTR_MERCURY_ISA_VERSION
	.align		4
        /*0044*/ 	.byte	0x03, 0x5f
        /*0046*/ 	.short	0x0101


	//----- nvinfo : EIATTR_VRC_CTA_INIT_COUNT
	.align		4
        /*0048*/ 	.byte	0x02, 0x4a
	.zero		1
	.zero		1


	//----- nvinfo : EIATTR_EXIT_INSTR_OFFSETS
	.align		4
        /*004c*/ 	.byte	0x04, 0x1c
        /*004e*/ 	.short	(.L_161 - .L_160)


	//   ....[0]....
.L_160:
        /*0050*/ 	.word	0x00000030


	//   ....[1]....
        /*0054*/ 	.word	0x00001290


	//----- nvinfo : EIATTR_CRS_STACK_SIZE
	.align		4
.L_161:
        /*0058*/ 	.byte	0x04, 0x1e
        /*005a*/ 	.short	(.L_163 - .L_162)
.L_162:
        /*005c*/ 	.word	0x00000000


	//----- nvinfo : EIATTR_CBANK_PARAM_SIZE
	.align		4
.L_163:
        /*0060*/ 	.byte	0x03, 0x19
        /*0062*/ 	.short	0x0014


	//----- nvinfo : EIATTR_PARAM_CBANK
	.align		4
        /*0064*/ 	.byte	0x04, 0x0a
        /*0066*/ 	.short	(.L_165 - .L_164)
	.align		4
.L_164:
        /*0068*/ 	.word	index@(.nv.constant0._Z24histogram1DPerThread4x64PjPKhi)
        /*006c*/ 	.short	0x0380
        /*006e*/ 	.short	0x0014


	//----- nvinfo : EIATTR_SW_WAR
	.align		4
.L_165:
        /*0070*/ 	.byte	0x04, 0x36
        /*0072*/ 	.short	(.L_167 - .L_166)
.L_166:
        /*0074*/ 	.word	0x00000008
.L_167:


//--------------------- .nv.callgraph             --------------------------
	.section	.nv.callgraph,"",@"SHT_CUDA_CALLGRAPH"
	.align	4
	.sectionentsize	8
	.align		4
        /*0000*/ 	.word	0x00000000
	.align		4
        /*0004*/ 	.word	0xffffffff
	.align		4
        /*0008*/ 	.word	0x00000000
	.align		4
        /*000c*/ 	.word	0xfffffffe
	.align		4
        /*0010*/ 	.word	0x00000000
	.align		4
        /*0014*/ 	.word	0xfffffffd
	.align		4
        /*0018*/ 	.word	0x00000000
	.align		4
        /*001c*/ 	.word	0xfffffffc


//--------------------- .text._Z13kernel_warmupPhS_ --------------------------
	.section	.text._Z13kernel_warmupPhS_,"ax",@progbits
	.align	128
        .global         _Z13kernel_warmupPhS_
        .type           _Z13kernel_warmupPhS_,@function
        .size           _Z13kernel_warmupPhS_,(.L_x_53 - _Z13kernel_warmupPhS_)
        .other          _Z13kernel_warmupPhS_,@"STO_CUDA_ENTRY STV_DEFAULT"
_Z13kernel_warmupPhS_:
.text._Z13kernel_warmupPhS_:
[----:B------:R-:W-:Y:S01]  /*0000*/  LDC R1, c[0x0][0x37c] ;  /* 0x0000df00ff017b82 */ /* 0x000fe20000000800 */
[----:B------:R-:W0:Y:S01]  /*0010*/  S2R R4, SR_CTAID.X ;  /* 0x0000000000047919 */ /* 0x000e220000002500 */
[----:B------:R-:W1:Y:S01]  /*0020*/  LDCU UR6, c[0x0][0x370] ;  /* 0x00006e00ff0677ac */ /* 0x000e620008000800 */
[----:B------:R-:W0:Y:S01]  /*0030*/  S2R R5, SR_TID.X ;  /* 0x0000000000057919 */ /* 0x000e220000002100 */
[----:B------:R-:W2:Y:S01]  /*0040*/  LDCU.64 UR8, c[0x0][0x388] ;  /* 0x00007100ff0877ac */ /* 0x000ea20008000a00 */
[----:B------:R-:W3:Y:S01]  /*0050*/  S2R R0, SR_CTAID.Y ;  /* 0x0000000000007919 */ /* 0x000ee20000002600 */
[----:B------:R-:W4:Y:S01]  /*0060*/  LDCU.64 UR4, c[0x0][0x358] ;  /* 0x00006b00ff0477ac */ /* 0x000f220008000a00 */
[----:B------:R-:W3:Y:S01]  /*0070*/  S2R R3, SR_TID.Y ;  /* 0x0000000000037919 */ /* 0x000ee20000002200 */
[----:B0-----:R-:W-:Y:S02]  /*0080*/  IMAD R5, R4, 0x10, R5 ;  /* 0x0000001004057824 */ /* 0x001fe400078e0205 */
[----:B------:R-:W-:Y:S01]  /*0090*/  HFMA2 R4, -RZ, RZ, 0, 0 ;  /* 0x00000000ff047431 */ /* 0x000fe200000001ff */
[----:B---3--:R-:W-:-:S04]  /*00a0*/  LEA R3, R0, R3, 0x4 ;  /* 0x0000000300037211 */ /* 0x008fc800078e20ff */
[----:B------:R-:W-:-:S04]  /*00b0*/  IMAD.HI R0, R5, -0x7f7f7f7f, R4 ;  /* 0x8080808105007827 */ /* 0x000fc800078e0204 */
[----:B------:R-:W-:Y:S01]  /*00c0*/  IMAD.SHL.U32 R3, R3, 0x10, RZ ;  /* 0x0000001003037824 */ /* 0x000fe200078e00ff */
[----:B------:R-:W-:-:S03]  /*00d0*/  SHF.R.U32.HI R7, RZ, 0x1f, R0 ;  /* 0x0000001fff077819 */ /* 0x000fc60000011600 */
[----:B-1----:R-:W-:Y:S01]  /*00e0*/  IMAD R3, R3, UR6, R5 ;  /* 0x0000000603037c24 */ /* 0x002fe2000f8e0205 */
[----:B------:R-:W-:-:S04]  /*00f0*/  LEA.HI R7, R0, R7, RZ, 0x19 ;  /* 0x0000000700077211 */ /* 0x000fc800078fc8ff */
[----:B--2---:R-:W-:Y:S01]  /*0100*/  IADD3 R2, P0, PT, R3, UR8, RZ ;  /* 0x0000000803027c10 */ /* 0x004fe2000ff1e0ff */
[----:B------:R-:W-:-:S03]  /*0110*/  IMAD.IADD R7, R5, 0x1, R7 ;  /* 0x0000000105077824 */ /* 0x000fc600078e0207 */
[----:B------:R-:W-:-:S05]  /*0120*/  LEA.HI.X.SX32 R3, R3, UR9, 0x1, P0 ;  /* 0x0000000903037c11 */ /* 0x000fca00080f0eff */
[----:B----4-:R-:W-:Y:S01]  /*0130*/  STG.E.U8 desc[UR4][R2.64], R7 ;  /* 0x0000000702007986 */ /* 0x010fe2000c101104 */
[----:B------:R-:W-:Y:S05]  /*0140*/  EXIT ;  /* 0x000000000000794d */ /* 0x000fea0003800000 */
.L_x_0:
[----:B------:R-:W-:-:S00]  /*0150*/  BRA `(.L_x_0) ;  /* 0xfffffffc00fc7947 */ /* 0x000fc0000383ffff */
[----:B------:R-:W-:-:S00]  /*0160*/  NOP ;  /* 0x0000000000007918 */ /* 0x000fc00000000000 */
        /* <DEDUP_REMOVED lines=9> */
.L_x_53:


//--------------------- .text._Z12reductionMinPjS_i --------------------------
	.section	.text._Z12reductionMinPjS_i,"ax",@progbits
	.align	128
        .global         _Z12reductionMinPjS_i
        .type           _Z12reductionMinPjS_i,@function
        .size           _Z12reductionMinPjS_i,(.L_x_54 - _Z12reductionMinPjS_i)
        .other          _Z12reductionMinPjS_i,@"STO_CUDA_ENTRY STV_DEFAULT"
_Z12reductionMinPjS_i:
.text._Z12reductionMinPjS_i:
[----:B------:R-:W-:Y:S01]  /*0000*/  LDC R1, c[0x0][0x37c] ;  /* 0x0000df00ff017b82 */ /* 0x000fe20000000800 */
[----:B------:R-:W0:Y:S01]  /*0010*/  LDCU UR6, c[0x0][0x360] ;  /* 0x00006c00ff0677ac */ /* 0x000e220008000800 */
[----:B------:R-:W1:Y:S01]  /*0020*/  S2R R6, SR_TID.X ;  /* 0x0000000000067919 */ /* 0x000e620000002100 */
[----:B------:R-:W2:Y:S01]  /*0030*/  LDCU.64 UR4, c[0x0][0x358] ;  /* 0x00006b00ff0477ac */ /* 0x000ea20008000a00 */
[----:B0-----:R-:W-:-:S09]  /*0040*/  UISETP.GE.U32.AND UP0, UPT, UR6, 0x2, UPT ;  /* 0x000000020600788c */ /* 0x001fd2000bf06070 */
[----:B--2---:R-:W-:Y:S05]  /*0050*/  BRA.U !UP0, `(.L_x_1) ;  /* 0x0000000108487547 */ /* 0x004fea000b800000 */
[----:B------:R-:W1:Y:S01]  /*0060*/  LDC.64 R2, c[0x0][0x380] ;  /* 0x0000e000ff027b82 */ /* 0x000e620000000a00 */
[----:B------:R-:W-:Y:S02]  /*0070*/  IMAD.U32 R7, RZ, RZ, UR6 ;  /* 0x00000006ff077e24 */ /* 0x000fe4000f8e00ff */
[----:B-1----:R-:W-:-:S07]  /*0080*/  IMAD.WIDE.U32 R2, R6, 0x4, R2 ;  /* 0x0000000406027825 */ /* 0x002fce00078e0002 */
.L_x_4:
[--C-:B------:R-:W-:Y:S01]  /*0090*/  IMAD.MOV.U32 R0, RZ, RZ, R7.reuse ;  /* 0x000000ffff007224 */ /* 0x100fe200078e0007 */
[----:B------:R-:W-:Y:S01]  /*00a0*/  SHF.R.U32.HI R7, RZ, 0x1, R7 ;  /* 0x00000001ff077819 */ /* 0x000fe20000011607 */
[----:B------:R-:W-:Y:S03]  /*00b0*/  BAR.SYNC.DEFER_BLOCKING 0x0 ;  /* 0x0000000000007b1d */ /* 0x000fe60000010000 */
[----:B------:R-:W-:Y:S02]  /*00c0*/  ISETP.GE.U32.AND P1, PT, R6, R7, PT ;  /* 0x000000070600720c */ /* 0x000fe40003f26070 */
[----:B------:R-:W-:Y:S01]  /*00d0*/  ISETP.GT.U32.AND P0, PT, R0, 0x3, PT ;  /* 0x000000030000780c */ /* 0x000fe20003f04070 */
[----:B------:R-:W-:Y:S10]  /*00e0*/  BSSY.RECONVERGENT B0, `(.L_x_2) ;  /* 0x0000008000007945 */ /* 0x000ff40003800200 */
[----:B0-----:R-:W-:Y:S05]  /*00f0*/  @P1 BRA `(.L_x_3) ;  /* 0x0000000000181947 */ /* 0x001fea0003800000 */
[----:B------:R-:W-:Y:S01]  /*0100*/  IMAD.WIDE.U32 R4, R7, 0x4, R2 ;  /* 0x0000000407047825 */ /* 0x000fe200078e0002 */
[----:B------:R-:W2:Y:S05]  /*0110*/  LDG.E R0, desc[UR4][R2.64] ;  /* 0x0000000402007981 */ /* 0x000eaa000c1e1900 */
[----:B------:R-:W3:Y:S01]  /*0120*/  LDG.E R5, desc[UR4][R4.64] ;  /* 0x0000000404057981 */ /* 0x000ee2000c1e1900 */
[----:B--2---:R-:W-:-:S05]  /*0130*/  VIADD R0, R0, 0xffffffff ;  /* 0xffffffff00007836 */ /* 0x004fca0000000000 */
[----:B---3--:R-:W-:-:S13]  /*0140*/  ISETP.GE.U32.AND P1, PT, R0, R5, PT ;  /* 0x000000050000720c */ /* 0x008fda0003f26070 */
[----:B------:R0:W-:Y:S02]  /*0150*/  @P1 STG.E desc[UR4][R2.64], R5 ;  /* 0x0000000502001986 */ /* 0x0001e4000c101904 */
.L_x_3:
[----:B------:R-:W-:Y:S05]  /*0160*/  BSYNC.RECONVERGENT B0 ;  /* 0x0000000000007941 */ /* 0x000fea0003800200 */
.L_x_2:
[----:B------:R-:W-:Y:S05]  /*0170*/  @P0 BRA `(.L_x_4) ;  /* 0xfffffffc00c40947 */ /* 0x000fea000383ffff */
.L_x_1:
[----:B-1----:R-:W-:-:S13]  /*0180*/  ISETP.NE.AND P0, PT, R6, RZ, PT ;  /* 0x000000ff0600720c */ /* 0x002fda0003f05270 */
[----:B------:R-:W-:Y:S05]  /*0190*/  @P0 EXIT ;  /* 0x000000000000094d */ /* 0x000fea0003800000 */
[----:B0-----:R-:W0:Y:S02]  /*01a0*/  LDC.64 R2, c[0x0][0x380] ;  /* 0x0000e000ff027b82 */ /* 0x001e240000000a00 */
[----:B0-----:R-:W2:Y:S06]  /*01b0*/  LDG.E R3, desc[UR4][R2.64] ;  /* 0x0000000402037981 */ /* 0x001eac000c1e1900 */
[----:B------:R-:W2:Y:S02]  /*01c0*/  LDC.64 R4, c[0x0][0x388] ;  /* 0x0000e200ff047b82 */ /* 0x000ea40000000a00 */
[----:B--2---:R-:W-:Y:S01]  /*01d0*/  STG.E desc[UR4][R4.64], R3 ;  /* 0x0000000304007986 */ /* 0x004fe2000c101904 */
[----:B------:R-:W-:Y:S05]  /*01e0*/  EXIT ;  /* 0x000000000000794d */ /* 0x000fea0003800000 */
.L_x_5:
        /* <DEDUP_REMOVED lines=9> */
.L_x_54:


//--------------------- .text._Z17get_cdf_prefixSumPj --------------------------
	.section	.text._Z17get_cdf_prefixSumPj,"ax",@progbits
	.align	128
        .global         _Z17get_cdf_prefixSumPj
        .type           _Z17get_cdf_prefixSumPj,@function
        .size           _Z17get_cdf_prefixSumPj,(.L_x_55 - _Z17get_cdf_prefixSumPj)
        .other          _Z17get_cdf_prefixSumPj,@"STO_CUDA_ENTRY STV_DEFAULT"
_Z17get_cdf_prefixSumPj:
.text._Z17get_cdf_prefixSumPj:
[----:B------:R-:W-:Y:S01]  /*0000*/  LDC R1, c[0x0][0x37c] ;  /* 0x0000df00ff017b82 */ /* 0x000fe20000000800 */
[----:B------:R-:W0:Y:S07]  /*0010*/  S2R R9, SR_TID.X ;  /* 0x0000000000097919 */ /* 0x000e2e0000002100 */
[----:B------:R-:W0:Y:S01]  /*0020*/  LDC.64 R2, c[0x0][0x380] ;  /* 0x0000e000ff027b82 */ /* 0x000e220000000a00 */
[----:B------:R-:W1:Y:S01]  /*0030*/  LDCU.64 UR6, c[0x0][0x358] ;  /* 0x00006b00ff0677ac */ /* 0x000e620008000a00 */
[----:B0-----:R-:W-:-:S05]  /*0040*/  IMAD.WIDE.U32 R2, R9, 0x4, R2 ;  /* 0x0000000409027825 */ /* 0x001fca00078e0002 */
[----:B-1----:R-:W2:Y:S01]  /*0050*/  LDG.E R0, desc[UR6][R2.64] ;  /* 0x0000000602007981 */ /* 0x002ea2000c1e1900 */
[----:B------:R-:W0:Y:S01]  /*0060*/  S2UR UR5, SR_CgaCtaId ;  /* 0x00000000000579c3 */ /* 0x000e220000008800 */
[----:B------:R-:W-:Y:S01]  /*0070*/  UMOV UR4, 0x400 ;  /* 0x0000040000047882 */ /* 0x000fe20000000000 */
[C---:B------:R-:W-:Y:S01]  /*0080*/  ISETP.NE.AND P1, PT, R9.reuse, RZ, PT ;  /* 0x000000ff0900720c */ /* 0x040fe20003f25270 */
[----:B------:R-:W-:Y:S01]  /*0090*/  IMAD.MOV.U32 R7, RZ, RZ, RZ ;  /* 0x000000ffff077224 */ /* 0x000fe200078e00ff */
[----:B------:R-:W-:Y:S01]  /*00a0*/  ISETP.GE.U32.AND P0, PT, R9, 0x2, PT ;  /* 0x000000020900780c */ /* 0x000fe20003f06070 */
[----:B0-----:R-:W-:-:S06]  /*00b0*/  ULEA UR4, UR5, UR4, 0x18 ;  /* 0x0000000405047291 */ /* 0x001fcc000f8ec0ff */
[----:B------:R-:W-:-:S05]  /*00c0*/  LEA R5, R9, UR4, 0x2 ;  /* 0x0000000409057c11 */ /* 0x000fca000f8e10ff */
[----:B--2---:R-:W-:Y:S01]  /*00d0*/  STS [R5], R0 ;  /* 0x0000000005007388 */ /* 0x004fe20000000800 */
[----:B------:R-:W-:Y:S06]  /*00e0*/  BAR.SYNC.DEFER_BLOCKING 0x0 ;  /* 0x0000000000007b1d */ /* 0x000fec0000010000 */
[----:B------:R-:W-:Y:S04]  /*00f0*/  @P1 LDS R7, [R5+-0x4] ;  /* 0xfffffc0005071984 */ /* 0x000fe80000000800 */
[----:B------:R-:W0:Y:S02]  /*0100*/  LDS R4, [R5] ;  /* 0x0000000005047984 */ /* 0x000e240000000800 */
[----:B0-----:R-:W-:Y:S01]  /*0110*/  @P1 IMAD.IADD R4, R4, 0x1, R7 ;  /* 0x0000000104041824 */ /* 0x001fe200078e0207 */
[----:B------:R-:W-:Y:S01]  /*0120*/  BAR.SYNC.DEFER_BLOCKING 0x0 ;  /* 0x0000000000007b1d */ /* 0x000fe20000010000 */
[----:B------:R-:W-:-:S05]  /*0130*/  IMAD.MOV.U32 R7, RZ, RZ, RZ ;  /* 0x000000ffff077224 */ /* 0x000fca00078e00ff */
[----:B------:R-:W-:Y:S02]  /*0140*/  @P1 STS [R5], R4 ;  /* 0x0000000405001388 */ /* 0x000fe40000000800 */
[----:B------:R-:W-:Y:S01]  /*0150*/  BAR.SYNC.DEFER_BLOCKING 0x0 ;  /* 0x0000000000007b1d */ /* 0x000fe20000010000 */
[----:B------:R-:W-:-:S05]  /*0160*/  ISETP.GE.U32.AND P1, PT, R9, 0x4, PT ;  /* 0x000000040900780c */ /* 0x000fca0003f26070 */
[----:B------:R-:W-:Y:S04]  /*0170*/  @P0 LDS R7, [R5+-0x8] ;  /* 0xfffff80005070984 */ /* 0x000fe80000000800 */
[----:B------:R-:W0:Y:S02]  /*0180*/  LDS R0, [R5] ;  /* 0x0000000005007984 */ /* 0x000e240000000800 */
[----:B0-----:R-:W-:Y:S01]  /*0190*/  @P0 IADD3 R0, PT, PT, R0, R7, RZ ;  /* 0x0000000700000210 */ /* 0x001fe20007ffe0ff */
[----:B------:R-:W-:Y:S01]  /*01a0*/  BAR.SYNC.DEFER_BLOCKING 0x0 ;  /* 0x0000000000007b1d */ /* 0x000fe20000010000 */
[----:B------:R-:W-:-:S05]  /*01b0*/  IMAD.MOV.U32 R7, RZ, RZ, RZ ;  /* 0x000000ffff077224 */ /* 0x000fca00078e00ff */
[----:B------:R-:W-:Y:S02]  /*01c0*/  @P0 STS [R5], R0 ;  /* 0x0000000005000388 */ /* 0x000fe40000000800 */
[----:B------:R-:W-:Y:S01]  /*01d0*/  BAR.SYNC.DEFER_BLOCKING 0x0 ;  /* 0x0000000000007b1d */ /* 0x000fe20000010000 */
[----:B------:R-:W-:-:S05]  /*01e0*/  ISETP.GE.U32.AND P0, PT, R9, 0x8, PT ;  /* 0x000000080900780c */ /* 0x000fca0003f06070 */
[----:B------:R-:W-:Y:S04]  /*01f0*/  @P1 LDS R7, [R5+-0x10] ;  /* 0xfffff00005071984 */ /* 0x000fe80000000800 */
[----:B------:R-:W0:Y:S02]  /*0200*/  LDS R4, [R5] ;  /* 0x0000000005047984 */ /* 0x000e240000000800 */
[----:B0-----:R-:W-:Y:S01]  /*0210*/  @P1 IMAD.IADD R4, R4, 0x1, R7 ;  /* 0x0000000104041824 */ /* 0x001fe200078e0207 */
[----:B------:R-:W-:Y:S01]  /*0220*/  BAR.SYNC.DEFER_BLOCKING 0x0 ;  /* 0x0000000000007b1d */ /* 0x000fe20000010000 */
[----:B------:R-:W-:-:S05]  /*0230*/  HFMA2 R7, -RZ, RZ, 0, 0 ;  /* 0x00000000ff077431 */ /* 0x000fca00000001ff */
[----:B------:R-:W-:Y:S02]  /*0240*/  @P1 STS [R5], R4 ;  /* 0x0000000405001388 */ /* 0x000fe40000000800 */
[----:B------:R-:W-:Y:S01]  /*0250*/  BAR.SYNC.DEFER_BLOCKING 0x0 ;  /* 0x0000000000007b1d */ /* 0x000fe20000010000 */
[----:B------:R-:W-:-:S05]  /*0260*/  ISETP.GE.U32.AND P1, PT, R9, 0x10, PT ;  /* 0x000000100900780c */ /* 0x000fca0003f26070 */
        /* <DEDUP_REMOVED lines=20> */
[----:B------:R-:W-:-:S05]  /*03b0*/  MOV R7, RZ ;  /* 0x000000ff00077202 */ /* 0x000fca0000000f00 */
        /* <DEDUP_REMOVED lines=9> */
[----:B------:R-:W-:Y:S06]  /*0450*/  BAR.SYNC.DEFER_BLOCKING 0x0 ;  /* 0x0000000000007b1d */ /* 0x000fec0000010000 */
[----:B------:R-:W-:Y:S04]  /*0460*/  @P0 LDS R7, [R5+-0x200] ;  /* 0xfffe000005070984 */ /* 0x000fe80000000800 */
[----:B------:R-:W0:Y:S02]  /*0470*/  LDS R0, [R5] ;  /* 0x0000000005007984 */ /* 0x000e240000000800 */
[----:B0-----:R-:W-:Y:S01]  /*0480*/  @P0 IADD3 R0, PT, PT, R0, R7, RZ ;  /* 0x0000000700000210 */ /* 0x001fe20007ffe0ff */
[----:B------:R-:W-:Y:S06]  /*0490*/  BAR.SYNC.DEFER_BLOCKING 0x0 ;  /* 0x0000000000007b1d */ /* 0x000fec0000010000 */
[----:B------:R-:W-:Y:S02]  /*04a0*/  @P0 STS [R5], R0 ;  /* 0x0000000005000388 */ /* 0x000fe40000000800 */
[----:B------:R-:W-:Y:S06]  /*04b0*/  BAR.SYNC.DEFER_BLOCKING 0x0 ;  /* 0x0000000000007b1d */ /* 0x000fec0000010000 */
[----:B------:R-:W0:Y:S04]  /*04c0*/  LDS R7, [R5] ;  /* 0x0000000005077984 */ /* 0x000e280000000800 */
[----:B0-----:R-:W-:Y:S01]  /*04d0*/  STG.E desc[UR6][R2.64], R7 ;  /* 0x0000000702007986 */ /* 0x001fe2000c101906 */
[----:B------:R-:W-:Y:S05]  /*04e0*/  EXIT ;  /* 0x000000000000794d */ /* 0x000fea0003800000 */
.L_x_6:
        /* <DEDUP_REMOVED lines=9> */
.L_x_55:


//--------------------- .text._Z13get_histogramPhPj --------------------------
	.section	.text._Z13get_histogramPhPj,"ax",@progbits
	.align	128
        .global         _Z13get_histogramPhPj
        .type           _Z13get_histogramPhPj,@function
        .size           _Z13get_histogramPhPj,(.L_x_56 - _Z13get_histogramPhPj)
        .other          _Z13get_histogramPhPj,@"STO_CUDA_ENTRY STV_DEFAULT"
_Z13get_histogramPhPj:
.text._Z13get_histogramPhPj:
[----:B------:R-:W-:Y:S01]  /*0000*/  LDC R1, c[0x0][0x37c] ;  /* 0x0000df00ff017b82 */ /* 0x000fe20000000800 */
[----:B------:R-:W0:Y:S01]  /*0010*/  S2R R0, SR_TID.X ;  /* 0x0000000000007919 */ /* 0x000e220000002100 */
[----:B------:R-:W-:Y:S01]  /*0020*/  BSSY.RECONVERGENT B0, `(.L_x_7) ;  /* 0x000000f000007945 */ /* 0x000fe20003800200 */
[----:B0-----:R-:W-:-:S13]  /*0030*/  LOP3.LUT P0, RZ, R0, 0x3f, RZ, 0xc0, !PT ;  /* 0x0000003f00ff7812 */ /* 0x001fda000780c0ff */
[----:B------:R-:W-:Y:S05]  /*0040*/  @P0 BRA `(.L_x_8) ;  /* 0x0000000000300947 */ /* 0x000fea0003800000 */
[----:B------:R-:W0:Y:S01]  /*0050*/  S2UR UR6, SR_CTAID.X ;  /* 0x00000000000679c3 */ /* 0x000e220000002500 */
[----:B------:R-:W1:Y:S01]  /*0060*/  LDCU.64 UR8, c[0x0][0x380] ;  /* 0x00007000ff0877ac */ /* 0x000e620008000a00 */
[----:B------:R-:W2:Y:S06]  /*0070*/  LDCU.64 UR4, c[0x0][0x358] ;  /* 0x00006b00ff0477ac */ /* 0x000eac0008000a00 */
[----:B------:R-:W0:Y:S02]  /*0080*/  LDC R3, c[0x0][0x360] ;  /* 0x0000d800ff037b82 */ /* 0x000e240000000800 */
[----:B0-----:R-:W-:-:S06]  /*0090*/  IMAD R0, R3, UR6, R0 ;  /* 0x0000000603007c24 */ /* 0x001fcc000f8e0200 */
[----:B------:R-:W0:Y:S01]  /*00a0*/  LDC.64 R2, c[0x0][0x388] ;  /* 0x0000e200ff027b82 */ /* 0x000e220000000a00 */
[----:B-1----:R-:W-:-:S04]  /*00b0*/  IADD3 R4, P0, PT, R0, UR8, RZ ;  /* 0x0000000800047c10 */ /* 0x002fc8000ff1e0ff */
[----:B------:R-:W-:-:S06]  /*00c0*/  LEA.HI.X.SX32 R5, R0, UR9, 0x1, P0 ;  /* 0x0000000900057c11 */ /* 0x000fcc00080f0eff */
[----:B--2---:R-:W0:Y:S01]  /*00d0*/  LDG.E.U8 R5, desc[UR4][R4.64] ;  /* 0x0000000404057981 */ /* 0x004e22000c1e1100 */
[----:B------:R-:W-:Y:S02]  /*00e0*/  HFMA2 R7, -RZ, RZ, 0, 5.9604644775390625e-08 ;  /* 0x00000001ff077431 */ /* 0x000fe400000001ff */
[----:B0-----:R-:W-:-:S05]  /*00f0*/  IMAD.WIDE.U32 R2, R5, 0x4, R2 ;  /* 0x0000000405027825 */ /* 0x001fca00078e0002 */
[----:B------:R0:W-:Y:S02]  /*0100*/  REDG.E.ADD.STRONG.GPU desc[UR4][R2.64], R7 ;  /* 0x000000070200798e */ /* 0x0001e4000c12e104 */
.L_x_8:
[----:B------:R-:W-:Y:S05]  /*0110*/  BSYNC.RECONVERGENT B0 ;  /* 0x0000000000007941 */ /* 0x000fea0003800200 */
.L_x_7:
[----:B------:R-:W-:Y:S06]  /*0120*/  BAR.SYNC.DEFER_BLOCKING 0x0 ;  /* 0x0000000000007b1d */ /* 0x000fec0000010000 */
[----:B------:R-:W-:Y:S05]  /*0130*/  EXIT ;  /* 0x000000000000794d */ /* 0x000fea0003800000 */
.L_x_9:
        /* <DEDUP_REMOVED lines=12> */
.L_x_56:


//--------------------- .text._Z6kernelPhPjjS0_   --------------------------
	.section	.text._Z6kernelPhPjjS0_,"ax",@progbits
	.align	128
        .global         _Z6kernelPhPjjS0_
        .type           _Z6kernelPhPjjS0_,@function
        .size           _Z6kernelPhPjjS0_,(.L_x_52 - _Z6kernelPhPjjS0_)
        .other          _Z6kernelPhPjjS0_,@"STO_CUDA_ENTRY STV_DEFAULT"
_Z6kernelPhPjjS0_:
.text._Z6kernelPhPjjS0_:
[----:B------:R-:W-:Y:S01]  /*0000*/  LDC R1, c[0x0][0x37c] ;  /* 0x0000df00ff017b82 */ /* 0x000fe20000000800 */
[----:B------:R-:W0:Y:S07]  /*0010*/  S2R R3, SR_TID.X ;  /* 0x0000000000037919 */ /* 0x000e2e0000002100 */
[----:B------:R-:W0:Y:S01]  /*0020*/  S2UR UR6, SR_CTAID.X ;  /* 0x00000000000679c3 */ /* 0x000e220000002500 */
[----:B------:R-:W1:Y:S01]  /*0030*/  LDCU.64 UR8, c[0x0][0x380] ;  /* 0x00007000ff0877ac */ /* 0x000e620008000a00 */
[----:B------:R-:W2:Y:S06]  /*0040*/  LDCU.64 UR4, c[0x0][0x358] ;  /* 0x00006b00ff0477ac */ /* 0x000eac0008000a00 */
[----:B------:R-:W0:Y:S02]  /*0050*/  LDC R0, c[0x0][0x360] ;  /* 0x0000d800ff007b82 */ /* 0x000e240000000800 */
[----:B0-----:R-:W-:-:S06]  /*0060*/  IMAD R0, R0, UR6, R3 ;  /* 0x0000000600007c24 */ /* 0x001fcc000f8e0203 */
[----:B------:R-:W0:Y:S01]  /*0070*/  LDC.64 R6, c[0x0][0x398] ;  /* 0x0000e600ff067b82 */ /* 0x000e220000000a00 */
[----:B-1----:R-:W-:-:S04]  /*0080*/  IADD3 R4, P0, PT, R0, UR8, RZ ;  /* 0x0000000800047c10 */ /* 0x002fc8000ff1e0ff */
[----:B------:R-:W-:-:S03]  /*0090*/  LEA.HI.X.SX32 R5, R0, UR9, 0x1, P0 ;  /* 0x0000000900057c11 */ /* 0x000fc600080f0eff */
[----:B------:R-:W1:Y:S02]  /*00a0*/  LDC.64 R2, c[0x0][0x388] ;  /* 0x0000e200ff027b82 */ /* 0x000e640000000a00 */
[----:B--2---:R-:W1:Y:S06]  /*00b0*/  LDG.E.U8 R9, desc[UR4][R4.64] ;  /* 0x0000000404097981 */ /* 0x004e6c000c1e1100 */
[----:B------:R-:W2:Y:S01]  /*00c0*/  LDC R0, c[0x0][0x390] ;  /* 0x0000e400ff007b82 */ /* 0x000ea20000000800 */
[----:B0-----:R-:W2:Y:S01]  /*00d0*/  LDG.E R7, desc[UR4][R6.64] ;  /* 0x0000000406077981 */ /* 0x001ea2000c1e1900 */
[----:B-1----:R-:W-:-:S06]  /*00e0*/  IMAD.WIDE.U32 R2, R9, 0x4, R2 ;  /* 0x0000000409027825 */ /* 0x002fcc00078e0002 */
[----:B------:R0:W3:Y:S01]  /*00f0*/  LDG.E R2, desc[UR4][R2.64] ;  /* 0x0000000402027981 */ /* 0x0000e2000c1e1900 */
[----:B------:R-:W-:Y:S01]  /*0100*/  BSSY.RECONVERGENT B0, `(.L_x_10) ;  /* 0x0000010000007945 */ /* 0x000fe20003800200 */
[----:B--2---:R-:W-:-:S04]  /*0110*/  LEA.HI R0, R0, -R7, RZ, 0x1a ;  /* 0x8000000700007211 */ /* 0x004fc800078fd0ff */
[----:B0-----:R-:W-:-:S04]  /*0120*/  I2FP.F32.U32 R3, R0 ;  /* 0x0000000000037245 */ /* 0x001fc80000201000 */
[----:B------:R-:W0:Y:S02]  /*0130*/  MUFU.RCP R8, R3 ;  /* 0x0000000300087308 */ /* 0x000e240000001000 */
[----:B0-----:R-:W-:-:S04]  /*0140*/  FFMA R9, -R3, R8, 1 ;  /* 0x3f80000003097423 */ /* 0x001fc80000000108 */
[----:B------:R-:W-:Y:S01]  /*0150*/  FFMA R9, R8, R9, R8 ;  /* 0x0000000908097223 */ /* 0x000fe20000000008 */
[----:B---3--:R-:W-:-:S05]  /*0160*/  IMAD.IADD R0, R2, 0x1, -R7 ;  /* 0x0000000102007824 */ /* 0x008fca00078e0a07 */
[----:B------:R-:W-:-:S04]  /*0170*/  I2FP.F32.U32 R0, R0 ;  /* 0x0000000000007245 */ /* 0x000fc80000201000 */
[----:B------:R-:W0:Y:S01]  /*0180*/  FCHK P0, R0, R3 ;  /* 0x0000000300007302 */ /* 0x000e220000000000 */
[----:B------:R-:W-:-:S04]  /*0190*/  FFMA R6, R0, R9, RZ ;  /* 0x0000000900067223 */ /* 0x000fc800000000ff */
[----:B------:R-:W-:-:S04]  /*01a0*/  FFMA R2, -R3, R6, R0 ;  /* 0x0000000603027223 */ /* 0x000fc80000000100 */
[----:B------:R-:W-:Y:S01]  /*01b0*/  FFMA R2, R9, R2, R6 ;  /* 0x0000000209027223 */ /* 0x000fe20000000006 */
[----:B0-----:R-:W-:Y:S06]  /*01c0*/  @!P0 BRA `(.L_x_11) ;  /* 0x00000000000c8947 */ /* 0x001fec0003800000 */
[----:B------:R-:W-:-:S07]  /*01d0*/  MOV R2, 0x1f0 ;  /* 0x000001f000027802 */ /* 0x000fce0000000f00 */
[----:B------:R-:W-:Y:S05]  /*01e0*/  CALL.REL.NOINC `($__internal_0_$__cuda_sm3x_div_rn_noftz_f32_slowpath) ;  /* 0x0000000000187944 */ /* 0x000fea0003c00000 */
[----:B------:R-:W-:-:S07]  /*01f0*/  IMAD.MOV.U32 R2, RZ, RZ, R0 ;  /* 0x000000ffff027224 */ /* 0x000fce00078e0000 */
.L_x_11:
[----:B------:R-:W-:Y:S05]  /*0200*/  BSYNC.RECONVERGENT B0 ;  /* 0x0000000000007941 */ /* 0x000fea0003800200 */
.L_x_10:
[----:B------:R-:W-:-:S04]  /*0210*/  FMUL R2, R2, 255 ;  /* 0x437f000002027820 */ /* 0x000fc80000400000 */
[----:B------:R-:W0:Y:S02]  /*0220*/  F2I.U32.TRUNC.NTZ R3, R2 ;  /* 0x0000000200037305 */ /* 0x000e24000020f000 */
[----:B0-----:R-:W-:Y:S01]  /*0230*/  STG.E.U8 desc[UR4][R4.64], R3 ;  /* 0x0000000304007986 */ /* 0x001fe2000c101104 */
[----:B------:R-:W-:Y:S05]  /*0240*/  EXIT ;  /* 0x000000000000794d */ /* 0x000fea0003800000 */
        .weak           $__internal_0_$__cuda_sm3x_div_rn_noftz_f32_slowpath
        .type           $__internal_0_$__cuda_sm3x_div_rn_noftz_f32_slowpath,@function
        .size           $__internal_0_$__cuda_sm3x_div_rn_noftz_f32_slowpath,(.L_x_52 - $__internal_0_$__cuda_sm3x_div_rn_noftz_f32_slowpath)
$__internal_0_$__cuda_sm3x_div_rn_noftz_f32_slowpath:
[--C-:B------:R-:W-:Y:S01]  /*0250*/  SHF.R.U32.HI R7, RZ, 0x17, R3.reuse ;  /* 0x00000017ff077819 */ /* 0x100fe20000011603 */
[----:B------:R-:W-:Y:S01]  /*0260*/  BSSY.RECONVERGENT B1, `(.L_x_12) ;  /* 0x0000064000017945 */ /* 0x000fe20003800200 */
[--C-:B------:R-:W-:Y:S01]  /*0270*/  SHF.R.U32.HI R6, RZ, 0x17, R0.reuse ;  /* 0x00000017ff067819 */ /* 0x100fe20000011600 */
[----:B------:R-:W-:Y:S01]  /*0280*/  IMAD.MOV.U32 R8, RZ, RZ, R0 ;  /* 0x000000ffff087224 */ /* 0x000fe200078e0000 */
[----:B------:R-:W-:Y:S01]  /*0290*/  LOP3.LUT R7, R7, 0xff, RZ, 0xc0, !PT ;  /* 0x000000ff07077812 */ /* 0x000fe200078ec0ff */
[----:B------:R-:W-:Y:S01]  /*02a0*/  IMAD.MOV.U32 R9, RZ, RZ, R3 ;  /* 0x000000ffff097224 */ /* 0x000fe200078e0003 */
[----:B------:R-:W-:-:S03]  /*02b0*/  LOP3.LUT R6, R6, 0xff, RZ, 0xc0, !PT ;  /* 0x000000ff06067812 */ /* 0x000fc600078ec0ff */
[----:B------:R-:W-:Y:S02]  /*02c0*/  VIADD R12, R7, 0xffffffff ;  /* 0xffffffff070c7836 */ /* 0x000fe40000000000 */
[----:B------:R-:W-:-:S03]  /*02d0*/  VIADD R11, R6, 0xffffffff ;  /* 0xffffffff060b7836 */ /* 0x000fc60000000000 */
[----:B------:R-:W-:-:S04]  /*02e0*/  ISETP.GT.U32.AND P0, PT, R12, 0xfd, PT ;  /* 0x000000fd0c00780c */ /* 0x000fc80003f04070 */
[----:B------:R-:W-:-:S13]  /*02f0*/  ISETP.GT.U32.OR P0, PT, R11, 0xfd, P0 ;  /* 0x000000fd0b00780c */ /* 0x000fda0000704470 */
[----:B------:R-:W-:Y:S01]  /*0300*/  @!P0 IMAD.MOV.U32 R10, RZ, RZ, RZ ;  /* 0x000000ffff0a8224 */ /* 0x000fe200078e00ff */
[----:B------:R-:W-:Y:S06]  /*0310*/  @!P0 BRA `(.L_x_13) ;  /* 0x00000000005c8947 */ /* 0x000fec0003800000 */
[----:B------:R-:W-:Y:S02]  /*0320*/  FSETP.GTU.FTZ.AND P0, PT, |R0|, +INF , PT ;  /* 0x7f8000000000780b */ /* 0x000fe40003f1c200 */
[----:B------:R-:W-:-:S04]  /*0330*/  FSETP.GTU.FTZ.AND P1, PT, |R3|, +INF , PT ;  /* 0x7f8000000300780b */ /* 0x000fc80003f3c200 */
[----:B------:R-:W-:-:S13]  /*0340*/  PLOP3.LUT P0, PT, P0, P1, PT, 0xf8, 0x8f ;  /* 0x00000000008f781c */ /* 0x000fda0000703f70 */
[----:B------:R-:W-:Y:S05]  /*0350*/  @P0 BRA `(.L_x_14) ;  /* 0x00000004004c0947 */ /* 0x000fea0003800000 */
[----:B------:R-:W-:-:S13]  /*0360*/  LOP3.LUT P0, RZ, R9, 0x7fffffff, R8, 0xc8, !PT ;  /* 0x7fffffff09ff7812 */ /* 0x000fda000780c808 */
[----:B------:R-:W-:Y:S05]  /*0370*/  @!P0 BRA `(.L_x_15) ;  /* 0x00000004003c8947 */ /* 0x000fea0003800000 */
[C---:B------:R-:W-:Y:S02]  /*0380*/  FSETP.NEU.FTZ.AND P2, PT, |R0|.reuse, +INF , PT ;  /* 0x7f8000000000780b */ /* 0x040fe40003f5d200 */
[----:B------:R-:W-:Y:S02]  /*0390*/  FSETP.NEU.FTZ.AND P1, PT, |R3|, +INF , PT ;  /* 0x7f8000000300780b */ /* 0x000fe40003f3d200 */
[----:B------:R-:W-:-:S11]  /*03a0*/  FSETP.NEU.FTZ.AND P0, PT, |R0|, +INF , PT ;  /* 0x7f8000000000780b */ /* 0x000fd60003f1d200 */
[----:B------:R-:W-:Y:S05]  /*03b0*/  @!P1 BRA !P2, `(.L_x_15) ;  /* 0x00000004002c9947 */ /* 0x000fea0005000000 */
[----:B------:R-:W-:-:S04]  /*03c0*/  LOP3.LUT P2, RZ, R8, 0x7fffffff, RZ, 0xc0, !PT ;  /* 0x7fffffff08ff7812 */ /* 0x000fc8000784c0ff */
[----:B------:R-:W-:-:S13]  /*03d0*/  PLOP3.LUT P1, PT, P1, P2, PT, 0x2f, 0xf2 ;  /* 0x0000000000f2781c */ /* 0x000fda0000f24577 */
[----:B------:R-:W-:Y:S05]  /*03e0*/  @P1 BRA `(.L_x_16) ;  /* 0x0000000400181947 */ /* 0x000fea0003800000 */
[----:B------:R-:W-:-:S04]  /*03f0*/  LOP3.LUT P1, RZ, R9, 0x7fffffff, RZ, 0xc0, !PT ;  /* 0x7fffffff09ff7812 */ /* 0x000fc8000782c0ff */
[----:B------:R-:W-:-:S13]  /*0400*/  PLOP3.LUT P0, PT, P0, P1, PT, 0x2f, 0xf2 ;  /* 0x0000000000f2781c */ /* 0x000fda0000702577 */
[----:B------:R-:W-:Y:S05]  /*0410*/  @P0 BRA `(.L_x_17) ;  /* 0x0000000400000947 */ /* 0x000fea0003800000 */
[----:B------:R-:W-:Y:S02]  /*0420*/  ISETP.GE.AND P0, PT, R11, RZ, PT ;  /* 0x000000ff0b00720c */ /* 0x000fe40003f06270 */
[----:B------:R-:W-:-:S11]  /*0430*/  ISETP.GE.AND P1, PT, R12, RZ, PT ;  /* 0x000000ff0c00720c */ /* 0x000fd60003f26270 */
[----:B------:R-:W-:Y:S02]  /*0440*/  @P0 IMAD.MOV.U32 R10, RZ, RZ, RZ ;  /* 0x000000ffff0a0224 */ /* 0x000fe400078e00ff */
[----:B------:R-:W-:Y:S01]  /*0450*/  @!P0 FFMA R8, R0, 1.84467440737095516160e+19, RZ ;  /* 0x5f80000000088823 */ /* 0x000fe200000000ff */
[----:B------:R-:W-:Y:S02]  /*0460*/  @!P0 IMAD.MOV.U32 R10, RZ, RZ, -0x40 ;  /* 0xffffffc0ff0a8424 */ /* 0x000fe400078e00ff */
[----:B------:R-:W-:Y:S02]  /*0470*/  @!P1 FFMA R9, R3, 1.84467440737095516160e+19, RZ ;  /* 0x5f80000003099823 */ /* 0x000fe400000000ff */
[----:B------:R-:W-:-:S07]  /*0480*/  @!P1 VIADD R10, R10, 0x40 ;  /* 0x000000400a0a9836 */ /* 0x000fce0000000000 */
.L_x_13:
[----:B------:R-:W-:Y:S01]  /*0490*/  LEA R0, R7, 0xc0800000, 0x17 ;  /* 0xc080000007007811 */ /* 0x000fe200078eb8ff */
[----:B------:R-:W-:Y:S01]  /*04a0*/  VIADD R6, R6, 0xffffff81 ;  /* 0xffffff8106067836 */ /* 0x000fe20000000000 */
[----:B------:R-:W-:Y:S03]  /*04b0*/  BSSY.RECONVERGENT B2, `(.L_x_18) ;  /* 0x0000035000027945 */ /* 0x000fe60003800200 */
[----:B------:R-:W-:Y:S01]  /*04c0*/  IMAD.IADD R9, R9, 0x1, -R0 ;  /* 0x0000000109097824 */ /* 0x000fe200078e0a00 */
[C---:B------:R-:W-:Y:S01]  /*04d0*/  IADD3 R7, PT, PT, R6.reuse, 0x7f, -R7 ;  /* 0x0000007f06077810 */ /* 0x040fe20007ffe807 */
[----:B------:R-:W-:Y:S02]  /*04e0*/  IMAD R0, R6, -0x800000, R8 ;  /* 0xff80000006007824 */ /* 0x000fe400078e0208 */
[----:B------:R-:W0:Y:S01]  /*04f0*/  MUFU.RCP R3, R9 ;  /* 0x0000000900037308 */ /* 0x000e220000001000 */
[----:B------:R-:W-:Y:S01]  /*0500*/  FADD.FTZ R11, -R9, -RZ ;  /* 0x800000ff090b7221 */ /* 0x000fe20000010100 */
[----:B------:R-:W-:-:S03]  /*0510*/  IMAD.IADD R7, R7, 0x1, R10 ;  /* 0x0000000107077824 */ /* 0x000fc600078e020a */
[----:B0-----:R-:W-:-:S04]  /*0520*/  FFMA R12, R3, R11, 1 ;  /* 0x3f800000030c7423 */ /* 0x001fc8000000000b */
[----:B------:R-:W-:-:S04]  /*0530*/  FFMA R12, R3, R12, R3 ;  /* 0x0000000c030c7223 */ /* 0x000fc80000000003 */
[----:B------:R-:W-:-:S04]  /*0540*/  FFMA R3, R0, R12, RZ ;  /* 0x0000000c00037223 */ /* 0x000fc800000000ff */
[----:B------:R-:W-:-:S04]  /*0550*/  FFMA R8, R11, R3, R0 ;  /* 0x000000030b087223 */ /* 0x000fc80000000000 */
[----:B------:R-:W-:-:S04]  /*0560*/  FFMA R13, R12, R8, R3 ;  /* 0x000000080c0d7223 */ /* 0x000fc80000000003 */
[----:B------:R-:W-:-:S04]  /*0570*/  FFMA R8, R11, R13, R0 ;  /* 0x0000000d0b087223 */ /* 0x000fc80000000000 */
[----:B------:R-:W-:-:S05]  /*0580*/  FFMA R0, R12, R8, R13 ;  /* 0x000000080c007223 */ /* 0x000fca000000000d */
[----:B------:R-:W-:-:S04]  /*0590*/  SHF.R.U32.HI R3, RZ, 0x17, R0 ;  /* 0x00000017ff037819 */ /* 0x000fc80000011600 */
[----:B------:R-:W-:-:S05]  /*05a0*/  LOP3.LUT R3, R3, 0xff, RZ, 0xc0, !PT ;  /* 0x000000ff03037812 */ /* 0x000fca00078ec0ff */
[----:B------:R-:W-:-:S04]  /*05b0*/  IMAD.IADD R9, R3, 0x1, R7 ;  /* 0x0000000103097824 */ /* 0x000fc800078e0207 */
[----:B------:R-:W-:-:S05]  /*05c0*/  VIADD R3, R9, 0xffffffff ;  /* 0xffffffff09037836 */ /* 0x000fca0000000000 */
[----:B------:R-:W-:-:S13]  /*05d0*/  ISETP.GE.U32.AND P0, PT, R3, 0xfe, PT ;  /* 0x000000fe0300780c */ /* 0x000fda0003f06070 */
[----:B------:R-:W-:Y:S05]  /*05e0*/  @!P0 BRA `(.L_x_19) ;  /* 0x0000000000808947 */ /* 0x000fea0003800000 */
[----:B------:R-:W-:-:S13]  /*05f0*/  ISETP.GT.AND P0, PT, R9, 0xfe, PT ;  /* 0x000000fe0900780c */ /* 0x000fda0003f04270 */
[----:B------:R-:W-:Y:S05]  /*0600*/  @P0 BRA `(.L_x_20) ;  /* 0x00000000006c0947 */ /* 0x000fea0003800000 */
[----:B------:R-:W-:-:S13]  /*0610*/  ISETP.GE.AND P0, PT, R9, 0x1, PT ;  /* 0x000000010900780c */ /* 0x000fda0003f06270 */
[----:B------:R-:W-:Y:S05]  /*0620*/  @P0 BRA `(.L_x_21) ;  /* 0x0000000000740947 */ /* 0x000fea0003800000 */
[----:B------:R-:W-:Y:S02]  /*0630*/  ISETP.GE.AND P0, PT, R9, -0x18, PT ;  /* 0xffffffe80900780c */ /* 0x000fe40003f06270 */
[----:B------:R-:W-:-:S11]  /*0640*/  LOP3.LUT R0, R0, 0x80000000, RZ, 0xc0, !PT ;  /* 0x8000000000007812 */ /* 0x000fd600078ec0ff */
[----:B------:R-:W-:Y:S05]  /*0650*/  @!P0 BRA `(.L_x_21) ;  /* 0x0000000000688947 */ /* 0x000fea0003800000 */
[CCC-:B------:R-:W-:Y:S01]  /*0660*/  FFMA.RZ R3, R12.reuse, R8.reuse, R13.reuse ;  /* 0x000000080c037223 */ /* 0x1c0fe2000000c00d */
[CCC-:B------:R-:W-:Y:S01]  /*0670*/  FFMA.RM R6, R12.reuse, R8.reuse, R13.reuse ;  /* 0x000000080c067223 */ /* 0x1c0fe2000000400d */
[C---:B------:R-:W-:Y:S02]  /*0680*/  ISETP.NE.AND P2, PT, R9.reuse, RZ, PT ;  /* 0x000000ff0900720c */ /* 0x040fe40003f45270 */
[----:B------:R-:W-:Y:S02]  /*0690*/  ISETP.NE.AND P1, PT, R9, RZ, PT ;  /* 0x000000ff0900720c */ /* 0x000fe40003f25270 */
[----:B------:R-:W-:Y:S01]  /*06a0*/  LOP3.LUT R7, R3, 0x7fffff, RZ, 0xc0, !PT ;  /* 0x007fffff03077812 */ /* 0x000fe200078ec0ff */
[----:B------:R-:W-:Y:S01]  /*06b0*/  FFMA.RP R3, R12, R8, R13 ;  /* 0x000000080c037223 */ /* 0x000fe2000000800d */
[----:B------:R-:W-:Y:S02]  /*06c0*/  VIADD R8, R9, 0x20 ;  /* 0x0000002009087836 */ /* 0x000fe40000000000 */
[----:B------:R-:W-:Y:S01]  /*06d0*/  LOP3.LUT R7, R7, 0x800000, RZ, 0xfc, !PT ;  /* 0x0080000007077812 */ /* 0x000fe200078efcff */
[----:B------:R-:W-:Y:S01]  /*06e0*/  IMAD.MOV R9, RZ, RZ, -R9 ;  /* 0x000000ffff097224 */ /* 0x000fe200078e0a09 */
[----:B------:R-:W-:-:S02]  /*06f0*/  FSETP.NEU.FTZ.AND P0, PT, R3, R6, PT ;  /* 0x000000060300720b */ /* 0x000fc40003f1d000 */
[----:B------:R-:W-:Y:S02]  /*0700*/  SHF.L.U32 R8, R7, R8, RZ ;  /* 0x0000000807087219 */ /* 0x000fe400000006ff */
[----:B------:R-:W-:Y:S02]  /*0710*/  SEL R6, R9, RZ, P2 ;  /* 0x000000ff09067207 */ /* 0x000fe40001000000 */
[----:B------:R-:W-:Y:S02]  /*0720*/  ISETP.NE.AND P1, PT, R8, RZ, P1 ;  /* 0x000000ff0800720c */ /* 0x000fe40000f25270 */
[----:B------:R-:W-:Y:S02]  /*0730*/  SHF.R.U32.HI R6, RZ, R6, R7 ;  /* 0x00000006ff067219 */ /* 0x000fe40000011607 */
[----:B------:R-:W-:Y:S02]  /*0740*/  PLOP3.LUT P0, PT, P0, P1, PT, 0xf8, 0x8f ;  /* 0x00000000008f781c */ /* 0x000fe40000703f70 */
[----:B------:R-:W-:-:S02]  /*0750*/  SHF.R.U32.HI R8, RZ, 0x1, R6 ;  /* 0x00000001ff087819 */ /* 0x000fc40000011606 */
[----:B------:R-:W-:-:S04]  /*0760*/  SEL R3, RZ, 0x1, !P0 ;  /* 0x00000001ff037807 */ /* 0x000fc80004000000 */
[----:B------:R-:W-:-:S04]  /*0770*/  LOP3.LUT R3, R3, 0x1, R8, 0xf8, !PT ;  /* 0x0000000103037812 */ /* 0x000fc800078ef808 */
[----:B------:R-:W-:-:S05]  /*0780*/  LOP3.LUT R3, R3, R6, RZ, 0xc0, !PT ;  /* 0x0000000603037212 */ /* 0x000fca00078ec0ff */
[----:B------:R-:W-:-:S05]  /*0790*/  IMAD.IADD R3, R8, 0x1, R3 ;  /* 0x0000000108037824 */ /* 0x000fca00078e0203 */
[----:B------:R-:W-:Y:S01]  /*07a0*/  LOP3.LUT R0, R3, R0, RZ, 0xfc, !PT ;  /* 0x0000000003007212 */ /* 0x000fe200078efcff */
[----:B------:R-:W-:Y:S06]  /*07b0*/  BRA `(.L_x_21) ;  /* 0x0000000000107947 */ /* 0x000fec0003800000 */
.L_x_20:
[----:B------:R-:W-:-:S04]  /*07c0*/  LOP3.LUT R0, R0, 0x80000000, RZ, 0xc0, !PT ;  /* 0x8000000000007812 */ /* 0x000fc800078ec0ff */
[----:B------:R-:W-:Y:S01]  /*07d0*/  LOP3.LUT R0, R0, 0x7f800000, RZ, 0xfc, !PT ;  /* 0x7f80000000007812 */ /* 0x000fe200078efcff */
[----:B------:R-:W-:Y:S06]  /*07e0*/  BRA `(.L_x_21) ;  /* 0x0000000000047947 */ /* 0x000fec0003800000 */
.L_x_19:
[----:B------:R-:W-:-:S07]  /*07f0*/  IMAD R0, R7, 0x800000, R0 ;  /* 0x0080000007007824 */ /* 0x000fce00078e0200 */
.L_x_21:
[----:B------:R-:W-:Y:S05]  /*0800*/  BSYNC.RECONVERGENT B2 ;  /* 0x0000000000027941 */ /* 0x000fea0003800200 */
.L_x_18:
[----:B------:R-:W-:Y:S05]  /*0810*/  BRA `(.L_x_22) ;  /* 0x0000000000207947 */ /* 0x000fea0003800000 */
.L_x_17:
[----:B------:R-:W-:-:S04]  /*0820*/  LOP3.LUT R0, R9, 0x80000000, R8, 0x48, !PT ;  /* 0x8000000009007812 */ /* 0x000fc800078e4808 */
[----:B------:R-:W-:Y:S01]  /*0830*/  LOP3.LUT R0, R0, 0x7f800000, RZ, 0xfc, !PT ;  /* 0x7f80000000007812 */ /* 0x000fe200078efcff */
[----:B------:R-:W-:Y:S06]  /*0840*/  BRA `(.L_x_22) ;  /* 0x0000000000147947 */ /* 0x000fec0003800000 */
.L_x_16:
[----:B------:R-:W-:Y:S01]  /*0850*/  LOP3.LUT R0, R9, 0x80000000, R8, 0x48, !PT ;  /* 0x8000000009007812 */ /* 0x000fe200078e4808 */
[----:B------:R-:W-:Y:S06]  /*0860*/  BRA `(.L_x_22) ;  /* 0x00000000000c7947 */ /* 0x000fec0003800000 */
.L_x_15:
[----:B------:R-:W0:Y:S01]  /*0870*/  MUFU.RSQ R0, -QNAN ;  /* 0xffc0000000007908 */ /* 0x000e220000001400 */
[----:B------:R-:W-:Y:S05]  /*0880*/  BRA `(.L_x_22) ;  /* 0x0000000000047947 */ /* 0x000fea0003800000 */
.L_x_14:
[----:B------:R-:W-:-:S07]  /*0890*/  FADD.FTZ R0, R0, R3 ;  /* 0x0000000300007221 */ /* 0x000fce0000010000 */
.L_x_22:
[----:B------:R-:W-:Y:S05]  /*08a0*/  BSYNC.RECONVERGENT B1 ;  /* 0x0000000000017941 */ /* 0x000fea0003800200 */
.L_x_12:
[----:B------:R-:W-:-:S04]  /*08b0*/  IMAD.MOV.U32 R3, RZ, RZ, 0x0 ;  /* 0x00000000ff037424 */ /* 0x000fc800078e00ff */
[----:B0-----:R-:W-:Y:S05]  /*08c0*/  RET.REL.NODEC R2 `(_Z6kernelPhPjjS0_) ;  /* 0xfffffff402cc7950 */ /* 0x001fea0003c3ffff */
.L_x_23:
        /* <DEDUP_REMOVED lines=11> */
.L_x_52:


//--------------------- .text._Z18histogram1DPerGridPjPKhi --------------------------
	.section	.text._Z18histogram1DPerGridPjPKhi,"ax",@progbits
	.align	128
        .global         _Z18histogram1DPerGridPjPKhi
        .type           _Z18histogram1DPerGridPjPKhi,@function
        .size           _Z18histogram1DPerGridPjPKhi,(.L_x_58 - _Z18histogram1DPerGridPjPKhi)
        .other          _Z18histogram1DPerGridPjPKhi,@"STO_CUDA_ENTRY STV_DEFAULT"
_Z18histogram1DPerGridPjPKhi:
.text._Z18histogram1DPerGridPjPKhi:
[----:B------:R-:W-:Y:S01]  /*0000*/  LDC R1, c[0x0][0x37c] ;  /* 0x0000df00ff017b82 */ /* 0x000fe20000000800 */
[----:B------:R-:W0:Y:S07]  /*0010*/  S2R R0, SR_TID.X ;  /* 0x0000000000007919 */ /* 0x000e2e0000002100 */
[----:B------:R-:W0:Y:S01]  /*0020*/  S2UR UR4, SR_CTAID.X ;  /* 0x00000000000479c3 */ /* 0x000e220000002500 */
[----:B------:R-:W1:Y:S07]  /*0030*/  LDCU UR5, c[0x0][0x390] ;  /* 0x00007200ff0577ac */ /* 0x000e6e0008000800 */
[----:B------:R-:W0:Y:S02]  /*0040*/  LDC R15, c[0x0][0x360] ;  /* 0x0000d800ff0f7b82 */ /* 0x000e240000000800 */
[----:B0-----:R-:W-:-:S05]  /*0050*/  IMAD R0, R15, UR4, R0 ;  /* 0x000000040f007c24 */ /* 0x001fca000f8e0200 */
[----:B-1----:R-:W-:-:S13]  /*0060*/  ISETP.GE.AND P0, PT, R0, UR5, PT ;  /* 0x0000000500007c0c */ /* 0x002fda000bf06270 */
[----:B------:R-:W-:Y:S05]  /*0070*/  @P0 EXIT ;  /* 0x000000000000094d */ /* 0x000fea0003800000 */
[----:B------:R-:W0:Y:S01]  /*0080*/  LDC.64 R2, c[0x0][0x380] ;  /* 0x0000e000ff027b82 */ /* 0x000e220000000a00 */
[----:B------:R-:W1:Y:S01]  /*0090*/  LDCU UR4, c[0x0][0x370] ;  /* 0x00006e00ff0477ac */ /* 0x000e620008000800 */
[----:B------:R-:W2:Y:S06]  /*00a0*/  LDCU.64 UR6, c[0x0][0x358] ;  /* 0x00006b00ff0677ac */ /* 0x000eac0008000a00 */
[----:B------:R-:W3:Y:S01]  /*00b0*/  LDC.64 R4, c[0x0][0x388] ;  /* 0x0000e200ff047b82 */ /* 0x000ee20000000a00 */
[----:B------:R-:W4:Y:S01]  /*00c0*/  LDCU.64 UR8, c[0x0][0x380] ;  /* 0x00007000ff0877ac */ /* 0x000f220008000a00 */
[----:B-1----:R-:W-:-:S07]  /*00d0*/  IMAD R15, R15, UR4, RZ ;  /* 0x000000040f0f7c24 */ /* 0x002fce000f8e02ff */
.L_x_24:
[----:B-1-3--:R-:W-:-:S06]  /*00e0*/  IMAD.WIDE R6, R0, 0x4, R4 ;  /* 0x0000000400067825 */ /* 0x00afcc00078e0204 */
[----:B--2---:R-:W2:Y:S01]  /*00f0*/  LDG.E R6, desc[UR6][R6.64] ;  /* 0x0000000606067981 */ /* 0x004ea2000c1e1900 */
[----:B------:R-:W-:Y:S02]  /*0100*/  IMAD.IADD R0, R15, 0x1, R0 ;  /* 0x000000010f007824 */ /* 0x000fe400078e0200 */
[----:B------:R-:W-:Y:S02]  /*0110*/  IMAD.MOV.U32 R17, RZ, RZ, 0x1 ;  /* 0x00000001ff117424 */ /* 0x000fe400078e00ff */
[----:B--2---:R-:W-:Y:S01]  /*0120*/  IMAD.SHL.U32 R8, R6, 0x4, RZ ;  /* 0x0000000406087824 */ /* 0x004fe200078e00ff */
[--C-:B------:R-:W-:Y:S02]  /*0130*/  SHF.R.U32.HI R9, RZ, 0x6, R6.reuse ;  /* 0x00000006ff097819 */ /* 0x100fe40000011606 */
[----:B------:R-:W-:Y:S02]  /*0140*/  SHF.R.U32.HI R10, RZ, 0xe, R6 ;  /* 0x0000000eff0a7819 */ /* 0x000fe40000011606 */
[----:B------:R-:W-:-:S02]  /*0150*/  LOP3.LUT R8, R8, 0x3fc, RZ, 0xc0, !PT ;  /* 0x000003fc08087812 */ /* 0x000fc400078ec0ff */
[----:B------:R-:W-:Y:S02]  /*0160*/  LOP3.LUT R9, R9, 0x3fc, RZ, 0xc0, !PT ;  /* 0x000003fc09097812 */ /* 0x000fe400078ec0ff */
[----:B----4-:R-:W-:Y:S02]  /*0170*/  IADD3 R8, P0, PT, R8, UR8, RZ ;  /* 0x0000000808087c10 */ /* 0x010fe4000ff1e0ff */
[----:B------:R-:W-:Y:S02]  /*0180*/  LOP3.LUT R12, R10, 0x3fc, RZ, 0xc0, !PT ;  /* 0x000003fc0a0c7812 */ /* 0x000fe400078ec0ff */
[----:B------:R-:W-:Y:S01]  /*0190*/  IADD3 R10, P1, PT, R9, UR8, RZ ;  /* 0x00000008090a7c10 */ /* 0x000fe2000ff3e0ff */
[----:B------:R-:W-:Y:S01]  /*01a0*/  IMAD.X R9, RZ, RZ, UR9, P0 ;  /* 0x00000009ff097e24 */ /* 0x000fe200080e06ff */
[----:B------:R-:W-:Y:S02]  /*01b0*/  ISETP.GE.AND P0, PT, R0, UR5, PT ;  /* 0x0000000500007c0c */ /* 0x000fe4000bf06270 */
[----:B------:R-:W-:Y:S01]  /*01c0*/  IADD3 R12, P2, PT, R12, UR8, RZ ;  /* 0x000000080c0c7c10 */ /* 0x000fe2000ff5e0ff */
[----:B------:R-:W-:Y:S01]  /*01d0*/  IMAD.X R11, RZ, RZ, UR9, P1 ;  /* 0x00000009ff0b7e24 */ /* 0x000fe200088e06ff */
[----:B------:R-:W-:Y:S01]  /*01e0*/  SHF.R.U32.HI R7, RZ, 0x18, R6 ;  /* 0x00000018ff077819 */ /* 0x000fe20000011606 */
[----:B------:R1:W-:Y:S02]  /*01f0*/  REDG.E.ADD.STRONG.GPU desc[UR6][R8.64], R17 ;  /* 0x000000110800798e */ /* 0x0003e4000c12e106 */
[----:B------:R-:W-:-:S02]  /*0200*/  IMAD.X R13, RZ, RZ, UR9, P2 ;  /* 0x00000009ff0d7e24 */ /* 0x000fc400090e06ff */
[----:B0-----:R-:W-:Y:S01]  /*0210*/  IMAD.WIDE.U32 R6, R7, 0x4, R2 ;  /* 0x0000000407067825 */ /* 0x001fe200078e0002 */
[----:B------:R1:W-:Y:S04]  /*0220*/  REDG.E.ADD.STRONG.GPU desc[UR6][R10.64], R17 ;  /* 0x000000110a00798e */ /* 0x0003e8000c12e106 */
[----:B------:R1:W-:Y:S04]  /*0230*/  REDG.E.ADD.STRONG.GPU desc[UR6][R12.64], R17 ;  /* 0x000000110c00798e */ /* 0x0003e8000c12e106 */
[----:B------:R1:W-:Y:S01]  /*0240*/  REDG.E.ADD.STRONG.GPU desc[UR6][R6.64], R17 ;  /* 0x000000110600798e */ /* 0x0003e2000c12e106 */
[----:B------:R-:W-:Y:S05]  /*0250*/  @!P0 BRA `(.L_x_24) ;  /* 0xfffffffc00a08947 */ /* 0x000fea000383ffff */
[----:B------:R-:W-:Y:S05]  /*0260*/  EXIT ;  /* 0x000000000000794d */ /* 0x000fea0003800000 */
.L_x_25:
        /* <DEDUP_REMOVED lines=9> */
.L_x_58:


//--------------------- .text._Z19histogram1DPerBlockPjPKhi --------------------------
	.section	.text._Z19histogram1DPerBlockPjPKhi,"ax",@progbits
	.align	128
        .global         _Z19histogram1DPerBlockPjPKhi
        .type           _Z19histogram1DPerBlockPjPKhi,@function
        .size           _Z19histogram1DPerBlockPjPKhi,(.L_x_59 - _Z19histogram1DPerBlockPjPKhi)
        .other          _Z19histogram1DPerBlockPjPKhi,@"STO_CUDA_ENTRY STV_DEFAULT"
_Z19histogram1DPerBlockPjPKhi:
.text._Z19histogram1DPerBlockPjPKhi:
[----:B------:R-:W-:Y:S01]  /*0000*/  LDC R1, c[0x0][0x37c] ;  /* 0x0000df00ff017b82 */ /* 0x000fe20000000800 */
[----:B------:R-:W0:Y:S01]  /*0010*/  S2R R0, SR_TID.X ;  /* 0x0000000000007919 */ /* 0x000e220000002100 */
[----:B------:R-:W-:Y:S01]  /*0020*/  BSSY.RECONVERGENT B0, `(.L_x_26) ;  /* 0x0000040000007945 */ /* 0x000fe20003800200 */
[----:B0-----:R-:W-:-:S13]  /*0030*/  ISETP.GT.U32.AND P0, PT, R0, 0xff, PT ;  /* 0x000000ff0000780c */ /* 0x001fda0003f04070 */
[----:B------:R-:W-:Y:S05]  /*0040*/  @P0 BRA `(.L_x_27) ;  /* 0x0000000000f40947 */ /* 0x000fea0003800000 */
[----:B------:R-:W0:Y:S01]  /*0050*/  LDC R10, c[0x0][0x360] ;  /* 0x0000d800ff0a7b82 */ /* 0x000e220000000800 */
[----:B------:R-:W-:Y:S01]  /*0060*/  BSSY.RECONVERGENT B1, `(.L_x_28) ;  /* 0x000002b000017945 */ /* 0x000fe20003800200 */
[----:B0-----:R-:W0:Y:S01]  /*0070*/  I2F.U32.RP R7, R10 ;  /* 0x0000000a00077306 */ /* 0x001e220000209000 */
[----:B------:R-:W-:Y:S01]  /*0080*/  IMAD.IADD R4, R0, 0x1, R10 ;  /* 0x0000000100047824 */ /* 0x000fe200078e020a */
[----:B------:R-:W-:-:S04]  /*0090*/  ISETP.NE.U32.AND P2, PT, R10, RZ, PT ;  /* 0x000000ff0a00720c */ /* 0x000fc80003f45070 */
[C---:B------:R-:W-:Y:S02]  /*00a0*/  ISETP.GE.U32.AND P0, PT, R4.reuse, 0x100, PT ;  /* 0x000001000400780c */ /* 0x040fe40003f06070 */
[----:B------:R-:W-:Y:S02]  /*00b0*/  VIMNMX.U32 R5, PT, PT, R4, 0x100, !PT ;  /* 0x0000010004057848 */ /* 0x000fe40007fe0000 */
[----:B------:R-:W-:-:S04]  /*00c0*/  SEL R6, RZ, 0x1, P0 ;  /* 0x00000001ff067807 */ /* 0x000fc80000000000 */
[----:B------:R-:W-:Y:S01]  /*00d0*/  IADD3 R5, PT, PT, R5, -R4, -R6 ;  /* 0x8000000405057210 */ /* 0x000fe20007ffe806 */
[----:B0-----:R-:W0:Y:S02]  /*00e0*/  MUFU.RCP R7, R7 ;  /* 0x0000000700077308 */ /* 0x001e240000001000 */
[----:B0-----:R-:W-:-:S06]  /*00f0*/  VIADD R2, R7, 0xffffffe ;  /* 0x0ffffffe07027836 */ /* 0x001fcc0000000000 */
[----:B------:R0:W1:Y:S02]  /*0100*/  F2I.FTZ.U32.TRUNC.NTZ R3, R2 ;  /* 0x0000000200037305 */ /* 0x000064000021f000 */
[----:B0-----:R-:W-:Y:S02]  /*0110*/  IMAD.MOV.U32 R2, RZ, RZ, RZ ;  /* 0x000000ffff027224 */ /* 0x001fe400078e00ff */
[----:B-1----:R-:W-:-:S04]  /*0120*/  IMAD.MOV R9, RZ, RZ, -R3 ;  /* 0x000000ffff097224 */ /* 0x002fc800078e0a03 */
[----:B------:R-:W-:-:S04]  /*0130*/  IMAD R9, R9, R10, RZ ;  /* 0x0000000a09097224 */ /* 0x000fc800078e02ff */
[----:B------:R-:W-:-:S06]  /*0140*/  IMAD.HI.U32 R8, R3, R9, R2 ;  /* 0x0000000903087227 */ /* 0x000fcc00078e0002 */
[----:B------:R-:W-:-:S05]  /*0150*/  IMAD.HI.U32 R3, R8, R5, RZ ;  /* 0x0000000508037227 */ /* 0x000fca00078e00ff */
[----:B------:R-:W-:-:S05]  /*0160*/  IADD3 R2, PT, PT, -R3, RZ, RZ ;  /* 0x000000ff03027210 */ /* 0x000fca0007ffe1ff */
[----:B------:R-:W-:-:S05]  /*0170*/  IMAD R5, R10, R2, R5 ;  /* 0x000000020a057224 */ /* 0x000fca00078e0205 */
[----:B------:R-:W-:-:S13]  /*0180*/  ISETP.GE.U32.AND P0, PT, R5, R10, PT ;  /* 0x0000000a0500720c */ /* 0x000fda0003f06070 */
[----:B------:R-:W-:Y:S02]  /*0190*/  @P0 IMAD.IADD R5, R5, 0x1, -R10 ;  /* 0x0000000105050824 */ /* 0x000fe400078e0a0a */
[----:B------:R-:W-:-:S03]  /*01a0*/  @P0 VIADD R3, R3, 0x1 ;  /* 0x0000000103030836 */ /* 0x000fc60000000000 */
[----:B------:R-:W-:-:S13]  /*01b0*/  ISETP.GE.U32.AND P1, PT, R5, R10, PT ;  /* 0x0000000a0500720c */ /* 0x000fda0003f26070 */
[----:B------:R-:W-:Y:S01]  /*01c0*/  @P1 VIADD R3, R3, 0x1 ;  /* 0x0000000103031836 */ /* 0x000fe20000000000 */
[----:B------:R-:W-:-:S04]  /*01d0*/  @!P2 LOP3.LUT R3, RZ, R10, RZ, 0x33, !PT ;  /* 0x0000000aff03a212 */ /* 0x000fc800078e33ff */
[----:B------:R-:W-:-:S04]  /*01e0*/  IADD3 R3, PT, PT, R6, R3, RZ ;  /* 0x0000000306037210 */ /* 0x000fc80007ffe0ff */
[C---:B------:R-:W-:Y:S02]  /*01f0*/  LOP3.LUT R2, R3.reuse, 0x3, RZ, 0xc0, !PT ;  /* 0x0000000303027812 */ /* 0x040fe400078ec0ff */
[----:B------:R-:W-:Y:S02]  /*0200*/  ISETP.GE.U32.AND P1, PT, R3, 0x3, PT ;  /* 0x000000030300780c */ /* 0x000fe40003f26070 */
[----:B------:R-:W-:Y:S01]  /*0210*/  ISETP.NE.AND P0, PT, R2, 0x3, PT ;  /* 0x000000030200780c */ /* 0x000fe20003f05270 */
[----:B------:R-:W-:-:S12]  /*0220*/  IMAD.MOV.U32 R2, RZ, RZ, R0 ;  /* 0x000000ffff027224 */ /* 0x000fd800078e0000 */
[----:B------:R-:W-:Y:S05]  /*0230*/  @!P0 BRA `(.L_x_29) ;  /* 0x0000000000348947 */ /* 0x000fea0003800000 */
[----:B------:R-:W0:Y:S01]  /*0240*/  S2UR UR5, SR_CgaCtaId ;  /* 0x00000000000579c3 */ /* 0x000e220000008800 */
[----:B------:R-:W-:Y:S01]  /*0250*/  VIADD R2, R3, 0x1 ;  /* 0x0000000103027836 */ /* 0x000fe20000000000 */
[----:B------:R-:W-:-:S04]  /*0260*/  UMOV UR4, 0x400 ;  /* 0x0000040000047882 */ /* 0x000fc80000000000 */
[----:B------:R-:W-:-:S05]  /*0270*/  LOP3.LUT R3, R2, 0x3, RZ, 0xc0, !PT ;  /* 0x0000000302037812 */ /* 0x000fca00078ec0ff */
[----:B------:R-:W-:Y:S02]  /*0280*/  IMAD R2, R3, R10, R0 ;  /* 0x0000000a03027224 */ /* 0x000fe400078e0200 */
[----:B------:R-:W-:Y:S01]  /*0290*/  IMAD.MOV R4, RZ, RZ, -R3 ;  /* 0x000000ffff047224 */ /* 0x000fe200078e0a03 */
[----:B0-----:R-:W-:-:S06]  /*02a0*/  ULEA UR4, UR5, UR4, 0x18 ;  /* 0x0000000405047291 */ /* 0x001fcc000f8ec0ff */
[----:B------:R-:W-:-:S07]  /*02b0*/  LEA R3, R0, UR4, 0x2 ;  /* 0x0000000400037c11 */ /* 0x000fce000f8e10ff */
.L_x_30:
[----:B------:R-:W-:Y:S01]  /*02c0*/  IADD3 R4, PT, PT, R4, 0x1, RZ ;  /* 0x0000000104047810 */ /* 0x000fe20007ffe0ff */
[----:B------:R0:W-:Y:S03]  /*02d0*/  STS [R3], RZ ;  /* 0x000000ff03007388 */ /* 0x0001e60000000800 */
[----:B------:R-:W-:Y:S01]  /*02e0*/  ISETP.NE.AND P0, PT, R4, RZ, PT ;  /* 0x000000ff0400720c */ /* 0x000fe20003f05270 */
[----:B0-----:R-:W-:-:S12]  /*02f0*/  IMAD R3, R10, 0x4, R3 ;  /* 0x000000040a037824 */ /* 0x001fd800078e0203 */
[----:B------:R-:W-:Y:S05]  /*0300*/  @P0 BRA `(.L_x_30) ;  /* 0xfffffffc00ec0947 */ /* 0x000fea000383ffff */
.L_x_29:
[----:B------:R-:W-:Y:S05]  /*0310*/  BSYNC.RECONVERGENT B1 ;  /* 0x0000000000017941 */ /* 0x000fea0003800200 */
.L_x_28:
[----:B------:R-:W-:Y:S05]  /*0320*/  @!P1 BRA `(.L_x_27) ;  /* 0x00000000003c9947 */ /* 0x000fea0003800000 */
[----:B------:R-:W0:Y:S01]  /*0330*/  S2UR UR5, SR_CgaCtaId ;  /* 0x00000000000579c3 */ /* 0x000e220000008800 */
[----:B------:R-:W-:Y:S02]  /*0340*/  UMOV UR4, 0x400 ;  /* 0x0000040000047882 */ /* 0x000fe40000000000 */
[----:B0-----:R-:W-:-:S06]  /*0350*/  ULEA UR4, UR5, UR4, 0x18 ;  /* 0x0000000405047291 */ /* 0x001fcc000f8ec0ff */
[----:B------:R-:W-:-:S07]  /*0360*/  LEA R3, R2, UR4, 0x2 ;  /* 0x0000000402037c11 */ /* 0x000fce000f8e10ff */
.L_x_31:
[C-C-:B-1----:R-:W-:Y:S01]  /*0370*/  IMAD R4, R10.reuse, 0x4, R3.reuse ;  /* 0x000000040a047824 */ /* 0x142fe200078e0203 */
[----:B------:R0:W-:Y:S01]  /*0380*/  STS [R3], RZ ;  /* 0x000000ff03007388 */ /* 0x0001e20000000800 */
[C-C-:B------:R-:W-:Y:S01]  /*0390*/  IMAD R5, R10.reuse, 0x8, R3.reuse ;  /* 0x000000080a057824 */ /* 0x140fe200078e0203 */
[C---:B------:R-:W-:Y:S01]  /*03a0*/  LEA R2, R10.reuse, R2, 0x2 ;  /* 0x000000020a027211 */ /* 0x040fe200078e10ff */
[--C-:B------:R-:W-:Y:S01]  /*03b0*/  IMAD R6, R10, 0xc, R3.reuse ;  /* 0x0000000c0a067824 */ /* 0x100fe200078e0203 */
[----:B------:R1:W-:Y:S02]  /*03c0*/  STS [R4], RZ ;  /* 0x000000ff04007388 */ /* 0x0003e40000000800 */
[----:B------:R-:W-:Y:S02]  /*03d0*/  ISETP.GE.U32.AND P0, PT, R2, 0x100, PT ;  /* 0x000001000200780c */ /* 0x000fe40003f06070 */
[----:B------:R1:W-:Y:S01]  /*03e0*/  STS [R5], RZ ;  /* 0x000000ff05007388 */ /* 0x0003e20000000800 */
[----:B0-----:R-:W-:-:S03]  /*03f0*/  IMAD R3, R10, 0x10, R3 ;  /* 0x000000100a037824 */ /* 0x001fc600078e0203 */
[----:B------:R1:W-:Y:S07]  /*0400*/  STS [R6], RZ ;  /* 0x000000ff06007388 */ /* 0x0003ee0000000800 */
[----:B------:R-:W-:Y:S05]  /*0410*/  @!P0 BRA `(.L_x_31) ;  /* 0xfffffffc00d48947 */ /* 0x000fea000383ffff */
.L_x_27:
[----:B------:R-:W-:Y:S05]  /*0420*/  BSYNC.RECONVERGENT B0 ;  /* 0x0000000000007941 */ /* 0x000fea0003800200 */
.L_x_26:
[----:B------:R-:W0:Y:S01]  /*0430*/  S2UR UR4, SR_CTAID.X ;  /* 0x00000000000479c3 */ /* 0x000e220000002500 */
[----:B------:R-:W2:Y:S01]  /*0440*/  LDCU UR5, c[0x0][0x390] ;  /* 0x00007200ff0577ac */ /* 0x000ea20008000800 */
[----:B------:R-:W-:Y:S06]  /*0450*/  BSSY.RECONVERGENT B0, `(.L_x_32) ;  /* 0x0000023000007945 */ /* 0x000fec0003800200 */
[----:B------:R-:W-:Y:S01]  /*0460*/  BAR.SYNC.DEFER_BLOCKING 0x0 ;  /* 0x0000000000007b1d */ /* 0x000fe20000010000 */
[----:B------:R-:W-:-:S07]  /*0470*/  ISETP.GT.U32.AND P1, PT, R0, 0xff, PT ;  /* 0x000000ff0000780c */ /* 0x000fce0003f24070 */
[----:B------:R-:W0:Y:S01]  /*0480*/  LDC R3, c[0x0][0x360] ;  /* 0x0000d800ff037b82 */ /* 0x000e220000000800 */
[----:B------:R-:W3:Y:S01]  /*0490*/  LDCU.64 UR6, c[0x0][0x358] ;  /* 0x00006b00ff0677ac */ /* 0x000ee20008000a00 */
[----:B0-----:R-:W-:-:S05]  /*04a0*/  IMAD R2, R3, UR4, R0 ;  /* 0x0000000403027c24 */ /* 0x001fca000f8e0200 */
[----:B--2---:R-:W-:-:S13]  /*04b0*/  ISETP.GE.AND P0, PT, R2, UR5, PT ;  /* 0x0000000502007c0c */ /* 0x004fda000bf06270 */
[----:B---3--:R-:W-:Y:S05]  /*04c0*/  @P0 BRA `(.L_x_33) ;  /* 0x00000000006c0947 */ /* 0x008fea0003800000 */
[----:B------:R-:W0:Y:S01]  /*04d0*/  S2R R7, SR_CgaCtaId ;  /* 0x0000000000077919 */ /* 0x000e220000008800 */
[----:B-1----:R-:W1:Y:S01]  /*04e0*/  LDC.64 R4, c[0x0][0x388] ;  /* 0x0000e200ff047b82 */ /* 0x002e620000000a00 */
[----:B------:R-:W2:Y:S01]  /*04f0*/  LDCU UR4, c[0x0][0x370] ;  /* 0x00006e00ff0477ac */ /* 0x000ea20008000800 */
[----:B------:R-:W-:Y:S01]  /*0500*/  MOV R6, 0x400 ;  /* 0x0000040000067802 */ /* 0x000fe20000000f00 */
[----:B--2---:R-:W-:-:S03]  /*0510*/  IMAD R9, R3, UR4, RZ ;  /* 0x0000000403097c24 */ /* 0x004fc6000f8e02ff */
[----:B0-----:R-:W-:-:S07]  /*0520*/  LEA R13, R7, R6, 0x18 ;  /* 0x00000006070d7211 */ /* 0x001fce00078ec0ff */
.L_x_34:
[----:B-1----:R-:W-:-:S06]  /*0530*/  IMAD.WIDE R6, R2, 0x4, R4 ;  /* 0x0000000402067825 */ /* 0x002fcc00078e0204 */
[----:B------:R-:W2:Y:S01]  /*0540*/  LDG.E R6, desc[UR6][R6.64] ;  /* 0x0000000606067981 */ /* 0x000ea2000c1e1900 */
[----:B------:R-:W-:-:S05]  /*0550*/  IMAD.IADD R2, R9, 0x1, R2 ;  /* 0x0000000109027824 */ /* 0x000fca00078e0202 */
[----:B------:R-:W-:Y:S01]  /*0560*/  ISETP.GE.AND P0, PT, R2, UR5, PT ;  /* 0x0000000502007c0c */ /* 0x000fe2000bf06270 */
[----:B0-2---:R-:W-:Y:S01]  /*0570*/  IMAD.SHL.U32 R8, R6, 0x4, RZ ;  /* 0x0000000406087824 */ /* 0x005fe200078e00ff */
[--C-:B------:R-:W-:Y:S02]  /*0580*/  SHF.R.U32.HI R10, RZ, 0x6, R6.reuse ;  /* 0x00000006ff0a7819 */ /* 0x100fe40000011606 */
[--C-:B------:R-:W-:Y:S02]  /*0590*/  SHF.R.U32.HI R11, RZ, 0xe, R6.reuse ;  /* 0x0000000eff0b7819 */ /* 0x100fe40000011606 */
[----:B------:R-:W-:Y:S02]  /*05a0*/  SHF.R.U32.HI R12, RZ, 0x16, R6 ;  /* 0x00000016ff0c7819 */ /* 0x000fe40000011606 */
[----:B------:R-:W-:Y:S02]  /*05b0*/  LOP3.LUT R8, R8, 0x3fc, RZ, 0xc0, !PT ;  /* 0x000003fc08087812 */ /* 0x000fe400078ec0ff */
[----:B------:R-:W-:-:S02]  /*05c0*/  LOP3.LUT R10, R10, 0x3fc, RZ, 0xc0, !PT ;  /* 0x000003fc0a0a7812 */ /* 0x000fc400078ec0ff */
[----:B------:R-:W-:Y:S01]  /*05d0*/  LOP3.LUT R11, R11, 0x3fc, RZ, 0xc0, !PT ;  /* 0x000003fc0b0b7812 */ /* 0x000fe200078ec0ff */
[C---:B------:R-:W-:Y:S01]  /*05e0*/  IMAD.IADD R8, R13.reuse, 0x1, R8 ;  /* 0x000000010d087824 */ /* 0x040fe200078e0208 */
[----:B------:R-:W-:Y:S02]  /*05f0*/  LOP3.LUT R12, R12, 0x3fc, RZ, 0xc0, !PT ;  /* 0x000003fc0c0c7812 */ /* 0x000fe400078ec0ff */
[C---:B------:R-:W-:Y:S01]  /*0600*/  IADD3 R10, PT, PT, R13.reuse, R10, RZ ;  /* 0x0000000a0d0a7210 */ /* 0x040fe20007ffe0ff */
[C---:B------:R-:W-:Y:S01]  /*0610*/  IMAD.IADD R11, R13.reuse, 0x1, R11 ;  /* 0x000000010d0b7824 */ /* 0x040fe200078e020b */
[----:B------:R0:W-:Y:S01]  /*0620*/  ATOMS.POPC.INC.32 RZ, [R8+URZ] ;  /* 0x0000000008ff7f8c */ /* 0x0001e2000d8000ff */
[----:B------:R-:W-:-:S03]  /*0630*/  IMAD.IADD R12, R13, 0x1, R12 ;  /* 0x000000010d0c7824 */ /* 0x000fc600078e020c */
[----:B------:R0:W-:Y:S04]  /*0640*/  ATOMS.POPC.INC.32 RZ, [R10+URZ] ;  /* 0x000000000aff7f8c */ /* 0x0001e8000d8000ff */
[----:B------:R0:W-:Y:S04]  /*0650*/  ATOMS.POPC.INC.32 RZ, [R11+URZ] ;  /* 0x000000000bff7f8c */ /* 0x0001e8000d8000ff */
[----:B------:R0:W-:Y:S01]  /*0660*/  ATOMS.POPC.INC.32 RZ, [R12+URZ] ;  /* 0x000000000cff7f8c */ /* 0x0001e2000d8000ff */
[----:B------:R-:W-:Y:S05]  /*0670*/  @!P0 BRA `(.L_x_34) ;  /* 0xfffffffc00ac8947 */ /* 0x000fea000383ffff */
.L_x_33:
[----:B------:R-:W-:Y:S05]  /*0680*/  BSYNC.RECONVERGENT B0 ;  /* 0x0000000000007941 */ /* 0x000fea0003800200 */
.L_x_32:
[----:B------:R-:W-:Y:S06]  /*0690*/  BAR.SYNC.DEFER_BLOCKING 0x0 ;  /* 0x0000000000007b1d */ /* 0x000fec0000010000 */
[----:B------:R-:W-:Y:S05]  /*06a0*/  @P1 EXIT ;  /* 0x000000000000194d */ /* 0x000fea0003800000 */
[----:B0-----:R-:W0:Y:S01]  /*06b0*/  I2F.U32.RP R8, R3 ;  /* 0x0000000300087306 */ /* 0x001e220000209000 */
[----:B------:R-:W-:Y:S01]  /*06c0*/  IMAD.IADD R2, R0, 0x1, R3 ;  /* 0x0000000100027824 */ /* 0x000fe200078e0203 */
[----:B------:R-:W-:Y:S01]  /*06d0*/  ISETP.NE.U32.AND P2, PT, R3, RZ, PT ;  /* 0x000000ff0300720c */ /* 0x000fe20003f45070 */
[----:B------:R-:W-:Y:S03]  /*06e0*/  BSSY.RECONVERGENT B0, `(.L_x_35) ;  /* 0x000002b000007945 */ /* 0x000fe60003800200 */
[C---:B------:R-:W-:Y:S02]  /*06f0*/  ISETP.GE.U32.AND P0, PT, R2.reuse, 0x100, PT ;  /* 0x000001000200780c */ /* 0x040fe40003f06070 */
[----:B------:R-:W-:Y:S01]  /*0700*/  VIMNMX.U32 R7, PT, PT, R2, 0x100, !PT ;  /* 0x0000010002077848 */ /* 0x000fe20007fe0000 */
[----:B0-----:R-:W1:Y:S02]  /*0710*/  MUFU.RCP R8, R8 ;  /* 0x0000000800087308 */ /* 0x001e640000001000 */
[----:B-1----:R-:W-:-:S06]  /*0720*/  IADD3 R4, PT, PT, R8, 0xffffffe, RZ ;  /* 0x0ffffffe08047810 */ /* 0x002fcc0007ffe0ff */
[----:B------:R0:W1:Y:S02]  /*0730*/  F2I.FTZ.U32.TRUNC.NTZ R5, R4 ;  /* 0x0000000400057305 */ /* 0x000064000021f000 */
[----:B0-----:R-:W-:Y:S02]  /*0740*/  IMAD.MOV.U32 R4, RZ, RZ, RZ ;  /* 0x000000ffff047224 */ /* 0x001fe400078e00ff */
[----:B-1----:R-:W-:-:S04]  /*0750*/  IMAD.MOV R6, RZ, RZ, -R5 ;  /* 0x000000ffff067224 */ /* 0x002fc800078e0a05 */
[----:B------:R-:W-:Y:S01]  /*0760*/  IMAD R9, R6, R3, RZ ;  /* 0x0000000306097224 */ /* 0x000fe200078e02ff */
[----:B------:R-:W-:-:S03]  /*0770*/  SEL R6, RZ, 0x1, P0 ;  /* 0x00000001ff067807 */ /* 0x000fc60000000000 */
[----:B------:R-:W-:Y:S01]  /*0780*/  IMAD.HI.U32 R5, R5, R9, R4 ;  /* 0x0000000905057227 */ /* 0x000fe200078e0004 */
[----:B------:R-:W-:-:S05]  /*0790*/  IADD3 R2, PT, PT, R7, -R2, -R6 ;  /* 0x8000000207027210 */ /* 0x000fca0007ffe806 */
        /* <DEDUP_REMOVED lines=12> */
[----:B------:R-:W-:-:S13]  /*0860*/  ISETP.NE.AND P0, PT, R4, 0x3, PT ;  /* 0x000000030400780c */ /* 0x000fda0003f05270 */
[----:B------:R-:W-:Y:S05]  /*0870*/  @!P0 BRA `(.L_x_36) ;  /* 0x0000000000448947 */ /* 0x000fea0003800000 */
[----:B------:R-:W0:Y:S01]  /*0880*/  S2UR UR5, SR_CgaCtaId ;  /* 0x00000000000579c3 */ /* 0x000e220000008800 */
[----:B------:R-:W-:Y:S01]  /*0890*/  VIADD R2, R2, 0x1 ;  /* 0x0000000102027836 */ /* 0x000fe20000000000 */
[----:B------:R-:W-:-:S04]  /*08a0*/  UMOV UR4, 0x400 ;  /* 0x0000040000047882 */ /* 0x000fc80000000000 */
[----:B------:R-:W-:Y:S02]  /*08b0*/  LOP3.LUT R2, R2, 0x3, RZ, 0xc0, !PT ;  /* 0x0000000302027812 */ /* 0x000fe400078ec0ff */
[----:B------:R-:W1:Y:S03]  /*08c0*/  LDC.64 R4, c[0x0][0x380] ;  /* 0x0000e000ff047b82 */ /* 0x000e660000000a00 */
[----:B------:R-:W-:Y:S01]  /*08d0*/  IMAD.MOV R7, RZ, RZ, -R2 ;  /* 0x000000ffff077224 */ /* 0x000fe200078e0a02 */
[----:B0-----:R-:W-:-:S06]  /*08e0*/  ULEA UR4, UR5, UR4, 0x18 ;  /* 0x0000000405047291 */ /* 0x001fcc000f8ec0ff */
[C---:B------:R-:W-:Y:S01]  /*08f0*/  LEA R6, R0.reuse, UR4, 0x2 ;  /* 0x0000000400067c11 */ /* 0x040fe2000f8e10ff */
[----:B-1----:R-:W-:-:S04]  /*0900*/  IMAD.WIDE.U32 R4, R0, 0x4, R4 ;  /* 0x0000000400047825 */ /* 0x002fc800078e0004 */
[----:B------:R-:W-:-:S07]  /*0910*/  IMAD R0, R2, R3, R0 ;  /* 0x0000000302007224 */ /* 0x000fce00078e0200 */
.L_x_37:
[----:B------:R0:W1:Y:S01]  /*0920*/  LDS R9, [R6] ;  /* 0x0000000006097984 */ /* 0x0000620000000800 */
[----:B------:R-:W-:-:S05]  /*0930*/  VIADD R7, R7, 0x1 ;  /* 0x0000000107077836 */ /* 0x000fca0000000000 */
[----:B------:R-:W-:Y:S02]  /*0940*/  ISETP.NE.AND P0, PT, R7, RZ, PT ;  /* 0x000000ff0700720c */ /* 0x000fe40003f05270 */
[C---:B0-----:R-:W-:Y:S01]  /*0950*/  LEA R6, R3.reuse, R6, 0x2 ;  /* 0x0000000603067211 */ /* 0x041fe200078e10ff */
[----:B-1----:R0:W-:Y:S02]  /*0960*/  REDG.E.ADD.STRONG.GPU desc[UR6][R4.64], R9 ;  /* 0x000000090400798e */ /* 0x0021e4000c12e106 */
[----:B0-----:R-:W-:-:S08]  /*0970*/  IMAD.WIDE.U32 R4, R3, 0x4, R4 ;  /* 0x0000000403047825 */ /* 0x001fd000078e0004 */
[----:B------:R-:W-:Y:S05]  /*0980*/  @P0 BRA `(.L_x_37) ;  /* 0xfffffffc00e40947 */ /* 0x000fea000383ffff */
.L_x_36:
[----:B------:R-:W-:Y:S05]  /*0990*/  BSYNC.RECONVERGENT B0 ;  /* 0x0000000000007941 */ /* 0x000fea0003800200 */
.L_x_35:
[----:B------:R-:W-:Y:S05]  /*09a0*/  @!P1 EXIT ;  /* 0x000000000000994d */ /* 0x000fea0003800000 */
[----:B------:R-:W0:Y:S01]  /*09b0*/  S2UR UR5, SR_CgaCtaId ;  /* 0x00000000000579c3 */ /* 0x000e220000008800 */
[----:B------:R-:W-:Y:S01]  /*09c0*/  UMOV UR4, 0x400 ;  /* 0x0000040000047882 */ /* 0x000fe20000000000 */
[C-C-:B------:R-:W-:Y:S02]  /*09d0*/  IMAD R2, R3.reuse, 0x2, R0.reuse ;  /* 0x0000000203027824 */ /* 0x140fe400078e0200 */
[----:B------:R-:W-:Y:S02]  /*09e0*/  IMAD R14, R3, 0x3, R0 ;  /* 0x00000003030e7824 */ /* 0x000fe400078e0200 */
[----:B------:R-:W-:Y:S02]  /*09f0*/  IMAD.IADD R15, R0, 0x1, R3 ;  /* 0x00000001000f7824 */ /* 0x000fe400078e0203 */
[----:B------:R-:W1:Y:S01]  /*0a00*/  LDC.64 R4, c[0x0][0x380] ;  /* 0x0000e000ff047b82 */ /* 0x000e620000000a00 */
[----:B0-----:R-:W-:-:S06]  /*0a10*/  ULEA UR4, UR5, UR4, 0x18 ;  /* 0x0000000405047291 */ /* 0x001fcc000f8ec0ff */
[----:B------:R-:W-:-:S07]  /*0a20*/  LEA R16, R0, UR4, 0x2 ;  /* 0x0000000400107c11 */ /* 0x000fce000f8e10ff */
.L_x_38:
[C-C-:B------:R-:W-:Y:S01]  /*0a30*/  IMAD R18, R3.reuse, 0x4, R16.reuse ;  /* 0x0000000403127824 */ /* 0x140fe200078e0210 */
[C---:B------:R-:W-:Y:S01]  /*0a40*/  LEA R20, R3.reuse, R16, 0x3 ;  /* 0x0000001003147211 */ /* 0x040fe200078e18ff */
[----:B------:R-:W-:Y:S01]  /*0a50*/  IMAD R22, R3, 0xc, R16 ;  /* 0x0000000c03167824 */ /* 0x000fe200078e0210 */
[----:B0-----:R0:W2:Y:S01]  /*0a60*/  LDS R17, [R16] ;  /* 0x0000000010117984 */ /* 0x0010a20000000800 */
[----:B-1----:R-:W-:-:S03]  /*0a70*/  IMAD.WIDE.U32 R6, R0, 0x4, R4 ;  /* 0x0000000400067825 */ /* 0x002fc600078e0004 */
[----:B------:R-:W1:Y:S01]  /*0a80*/  LDS R19, [R18] ;  /* 0x0000000012137984 */ /* 0x000e620000000800 */
[----:B------:R-:W-:-:S03]  /*0a90*/  IMAD.WIDE.U32 R8, R15, 0x4, R4 ;  /* 0x000000040f087825 */ /* 0x000fc600078e0004 */
[----:B------:R-:W3:Y:S01]  /*0aa0*/  LDS R21, [R20] ;  /* 0x0000000014157984 */ /* 0x000ee20000000800 */
[----:B------:R-:W-:-:S03]  /*0ab0*/  IMAD.WIDE.U32 R10, R2, 0x4, R4 ;  /* 0x00000004020a7825 */ /* 0x000fc600078e0004 */
[----:B------:R-:W4:Y:S01]  /*0ac0*/  LDS R23, [R22] ;  /* 0x0000000016177984 */ /* 0x000f220000000800 */
[----:B------:R-:W-:Y:S01]  /*0ad0*/  IADD3 R0, PT, PT, R3, R0, R3 ;  /* 0x0000000003007210 */ /* 0x000fe20007ffe003 */
[----:B------:R-:W-:-:S03]  /*0ae0*/  IMAD.WIDE.U32 R12, R14, 0x4, R4 ;  /* 0x000000040e0c7825 */ /* 0x000fc600078e0004 */
[----:B------:R-:W-:-:S04]  /*0af0*/  IADD3 R0, PT, PT, R3, R0, R3 ;  /* 0x0000000003007210 */ /* 0x000fc80007ffe003 */
[----:B------:R-:W-:Y:S01]  /*0b00*/  ISETP.GE.U32.AND P0, PT, R0, 0x100, PT ;  /* 0x000001000000780c */ /* 0x000fe20003f06070 */
[C---:B------:R-:W-:Y:S01]  /*0b10*/  IMAD R2, R3.reuse, 0x4, R2 ;  /* 0x0000000403027824 */ /* 0x040fe200078e0202 */
[C---:B------:R-:W-:Y:S01]  /*0b20*/  LEA R15, R3.reuse, R15, 0x2 ;  /* 0x0000000f030f7211 */ /* 0x040fe200078e10ff */
[C---:B------:R-:W-:Y:S02]  /*0b30*/  IMAD R14, R3.reuse, 0x4, R14 ;  /* 0x00000004030e7824 */ /* 0x040fe400078e020e */
[----:B0-----:R-:W-:Y:S01]  /*0b40*/  IMAD R16, R3, 0x10, R16 ;  /* 0x0000001003107824 */ /* 0x001fe200078e0210 */
[----:B--2---:R0:W-:Y:S04]  /*0b50*/  REDG.E.ADD.STRONG.GPU desc[UR6][R6.64], R17 ;  /* 0x000000110600798e */ /* 0x0041e8000c12e106 */
[----:B-1----:R0:W-:Y:S04]  /*0b60*/  REDG.E.ADD.STRONG.GPU desc[UR6][R8.64], R19 ;  /* 0x000000130800798e */ /* 0x0021e8000c12e106 */
[----:B---3--:R0:W-:Y:S04]  /*0b70*/  REDG.E.ADD.STRONG.GPU desc[UR6][R10.64], R21 ;  /* 0x000000150a00798e */ /* 0x0081e8000c12e106 */
[----:B----4-:R0:W-:Y:S01]  /*0b80*/  REDG.E.ADD.STRONG.GPU desc[UR6][R12.64], R23 ;  /* 0x000000170c00798e */ /* 0x0101e2000c12e106 */
[----:B------:R-:W-:Y:S05]  /*0b90*/  @!P0 BRA `(.L_x_38) ;  /* 0xfffffffc00a48947 */ /* 0x000fea000383ffff */
[----:B------:R-:W-:Y:S05]  /*0ba0*/  EXIT ;  /* 0x000000000000794d */ /* 0x000fea0003800000 */
.L_x_39:
        /* <DEDUP_REMOVED lines=13> */
.L_x_59:


//--------------------- .text._Z24histogram1DPerThread4x64PjPKhi --------------------------
	.section	.text._Z24histogram1DPerThread4x64PjPKhi,"ax",@progbits
	.align	128
        .global         _Z24histogram1DPerThread4x64PjPKhi
        .type           _Z24histogram1DPerThread4x64PjPKhi,@function
        .size           _Z24histogram1DPerThread4x64PjPKhi,(.L_x_60 - _Z24histogram1DPerThread4x64PjPKhi)
        .other          _Z24histogram1DPerThread4x64PjPKhi,@"STO_CUDA_ENTRY STV_DEFAULT"
_Z24histogram1DPerThread4x64PjPKhi:
.text._Z24histogram1DPerThread4x64PjPKhi:
[----:B------:R-:W-:Y:S08]  /*0000*/  LDC R1, c[0x0][0x37c] ;  /* 0x0000df00ff017b82 */ /* 0x000ff00000000800 */
[----:B------:R-:W0:Y:S02]  /*0010*/  LDC R0, c[0x0][0x360] ;  /* 0x0000d800ff007b82 */ /* 0x000e240000000800 */
[----:B0-----:R-:W-:-:S13]  /*0020*/  ISETP.NE.AND P0, PT, R0, 0x40, PT ;  /* 0x000000400000780c */ /* 0x001fda0003f05270 */
[----:B------:R-:W-:Y:S05]  /*0030*/  @P0 EXIT ;  /* 0x000000000000094d */ /* 0x000fea0003800000 */
[----:B------:R-:W0:Y:S01]  /*0040*/  S2R R0, SR_TID.X ;  /* 0x0000000000007919 */ /* 0x000e220000002100 */
[----:B------:R-:W1:Y:S01]  /*0050*/  S2UR UR5, SR_CgaCtaId ;  /* 0x00000000000579c3 */ /* 0x000e620000008800 */
[----:B------:R-:W-:Y:S01]  /*0060*/  BSSY.RECONVERGENT B0, `(.L_x_40) ;  /* 0x000001f000007945 */ /* 0x000fe20003800200 */
[----:B------:R-:W-:Y:S01]  /*0070*/  IMAD.MOV.U32 R4, RZ, RZ, RZ ;  /* 0x000000ffff047224 */ /* 0x000fe200078e00ff */
[----:B------:R-:W-:Y:S02]  /*0080*/  UMOV UR4, 0x400 ;  /* 0x0000040000047882 */ /* 0x000fe40000000000 */
[----:B-1----:R-:W-:Y:S01]  /*0090*/  ULEA UR4, UR5, UR4, 0x18 ;  /* 0x0000000405047291 */ /* 0x002fe2000f8ec0ff */
[--C-:B0-----:R-:W-:Y:S01]  /*00a0*/  SHF.R.U32.HI R2, RZ, 0x6, R0.reuse ;  /* 0x00000006ff027819 */ /* 0x101fe20000011600 */
[----:B------:R-:W-:-:S03]  /*00b0*/  IMAD.MOV.U32 R5, RZ, RZ, R0 ;  /* 0x000000ffff057224 */ /* 0x000fc600078e0000 */
[----:B------:R-:W-:-:S04]  /*00c0*/  IADD3 R2, PT, PT, -R2, 0x40, RZ ;  /* 0x0000004002027810 */ /* 0x000fc80007ffe1ff */
[C---:B------:R-:W-:Y:S02]  /*00d0*/  LOP3.LUT R8, R2.reuse, 0xf, RZ, 0xc0, !PT ;  /* 0x0000000f02087812 */ /* 0x040fe400078ec0ff */
[----:B------:R-:W-:-:S07]  /*00e0*/  LOP3.LUT R3, R2, 0x70, RZ, 0xc0, !PT ;  /* 0x0000007002037812 */ /* 0x000fce00078ec0ff */
.L_x_41:
[C---:B0-----:R-:W-:Y:S01]  /*00f0*/  LEA R7, R5.reuse, UR4, 0x2 ;  /* 0x0000000405077c11 */ /* 0x041fe2000f8e10ff */
[----:B------:R-:W-:Y:S02]  /*0100*/  VIADD R4, R4, 0x10 ;  /* 0x0000001004047836 */ /* 0x000fe40000000000 */
[----:B------:R-:W-:Y:S02]  /*0110*/  IMAD.MOV.U32 R6, RZ, RZ, R5 ;  /* 0x000000ffff067224 */ /* 0x000fe400078e0005 */
[----:B------:R0:W-:Y:S01]  /*0120*/  STS [R7], RZ ;  /* 0x000000ff07007388 */ /* 0x0001e20000000800 */
[----:B------:R-:W-:Y:S01]  /*0130*/  ISETP.NE.AND P0, PT, R4, R3, PT ;  /* 0x000000030400720c */ /* 0x000fe20003f05270 */
[----:B------:R-:W-:Y:S02]  /*0140*/  VIADD R5, R5, 0x400 ;  /* 0x0000040005057836 */ /* 0x000fe40000000000 */
[----:B------:R0:W-:Y:S04]  /*0150*/  STS [R7+0x100], RZ ;  /* 0x000100ff07007388 */ /* 0x0001e80000000800 */
        /* <DEDUP_REMOVED lines=13> */
[----:B------:R0:W-:Y:S01]  /*0230*/  STS [R7+0xf00], RZ ;  /* 0x000f00ff07007388 */ /* 0x0001e20000000800 */
[----:B------:R-:W-:Y:S05]  /*0240*/  @P0 BRA `(.L_x_41) ;  /* 0xfffffffc00a80947 */ /* 0x000fea000383ffff */
[----:B------:R-:W-:Y:S05]  /*0250*/  BSYNC.RECONVERGENT B0 ;  /* 0x0000000000007941 */ /* 0x000fea0003800200 */
.L_x_40:
[----:B------:R-:W-:Y:S01]  /*0260*/  ISETP.NE.AND P0, PT, R8, RZ, PT ;  /* 0x000000ff0800720c */ /* 0x000fe20003f05270 */
[----:B------:R-:W-:-:S12]  /*0270*/  BSSY.RECONVERGENT B0, `(.L_x_42) ;  /* 0x0000023000007945 */ /* 0x000fd80003800200 */
[----:B------:R-:W-:Y:S05]  /*0280*/  @!P0 BRA `(.L_x_43) ;  /* 0x0000000000848947 */ /* 0x000fea0003800000 */
[----:B------:R-:W-:Y:S01]  /*0290*/  ISETP.GE.U32.AND P0, PT, R8, 0x8, PT ;  /* 0x000000080800780c */ /* 0x000fe20003f06070 */
[----:B------:R-:W-:Y:S01]  /*02a0*/  BSSY.RECONVERGENT B1, `(.L_x_44) ;  /* 0x000000d000017945 */ /* 0x000fe20003800200 */
[----:B------:R-:W-:-:S04]  /*02b0*/  LOP3.LUT R3, R2, 0x7, RZ, 0xc0, !PT ;  /* 0x0000000702037812 */ /* 0x000fc800078ec0ff */
[----:B------:R-:W-:-:S07]  /*02c0*/  ISETP.NE.AND P1, PT, R3, RZ, PT ;  /* 0x000000ff0300720c */ /* 0x000fce0003f25270 */
[----:B------:R-:W-:Y:S06]  /*02d0*/  @!P0 BRA `(.L_x_45) ;  /* 0x0000000000248947 */ /* 0x000fec0003800000 */
[----:B------:R1:W-:Y:S01]  /*02e0*/  STS [R7+0x1000], RZ ;  /* 0x001000ff07007388 */ /* 0x0003e20000000800 */
[----:B------:R-:W-:-:S03]  /*02f0*/  VIADD R5, R6, 0x600 ;  /* 0x0000060006057836 */ /* 0x000fc60000000000 */
[----:B------:R1:W-:Y:S04]  /*0300*/  STS [R7+0x1100], RZ ;  /* 0x001100ff07007388 */ /* 0x0003e80000000800 */
[----:B------:R1:W-:Y:S04]  /*0310*/  STS [R7+0x1200], RZ ;  /* 0x001200ff07007388 */ /* 0x0003e80000000800 */
[----:B------:R1:W-:Y:S04]  /*0320*/  STS [R7+0x1300], RZ ;  /* 0x001300ff07007388 */ /* 0x0003e80000000800 */
[----:B------:R1:W-:Y:S04]  /*0330*/  STS [R7+0x1400], RZ ;  /* 0x001400ff07007388 */ /* 0x0003e80000000800 */
[----:B------:R1:W-:Y:S04]  /*0340*/  STS [R7+0x1500], RZ ;  /* 0x001500ff07007388 */ /* 0x0003e80000000800 */
[----:B------:R1:W-:Y:S04]  /*0350*/  STS [R7+0x1600], RZ ;  /* 0x001600ff07007388 */ /* 0x0003e80000000800 */
[----:B------:R1:W-:Y:S02]  /*0360*/  STS [R7+0x1700], RZ ;  /* 0x001700ff07007388 */ /* 0x0003e40000000800 */
.L_x_45:
[----:B------:R-:W-:Y:S05]  /*0370*/  BSYNC.RECONVERGENT B1 ;  /* 0x0000000000017941 */ /* 0x000fea0003800200 */
.L_x_44:
[----:B------:R-:W-:Y:S05]  /*0380*/  @!P1 BRA `(.L_x_43) ;  /* 0x0000000000449947 */ /* 0x000fea0003800000 */
[----:B------:R-:W-:Y:S02]  /*0390*/  ISETP.GE.U32.AND P0, PT, R3, 0x4, PT ;  /* 0x000000040300780c */ /* 0x000fe40003f06070 */
[----:B------:R-:W-:-:S04]  /*03a0*/  LOP3.LUT R2, R2, 0x3, RZ, 0xc0, !PT ;  /* 0x0000000302027812 */ /* 0x000fc800078ec0ff */
[----:B------:R-:W-:-:S07]  /*03b0*/  ISETP.NE.AND P1, PT, R2, RZ, PT ;  /* 0x000000ff0200720c */ /* 0x000fce0003f25270 */
[C---:B------:R-:W-:Y:S01]  /*03c0*/  @P0 LEA R3, R5.reuse, UR4, 0x2 ;  /* 0x0000000405030c11 */ /* 0x040fe2000f8e10ff */
[----:B------:R-:W-:-:S04]  /*03d0*/  @P0 VIADD R5, R5, 0x100 ;  /* 0x0000010005050836 */ /* 0x000fc80000000000 */
[----:B------:R2:W-:Y:S04]  /*03e0*/  @P0 STS [R3], RZ ;  /* 0x000000ff03000388 */ /* 0x0005e80000000800 */
[----:B------:R2:W-:Y:S04]  /*03f0*/  @P0 STS [R3+0x100], RZ ;  /* 0x000100ff03000388 */ /* 0x0005e80000000800 */
[----:B------:R2:W-:Y:S04]  /*0400*/  @P0 STS [R3+0x200], RZ ;  /* 0x000200ff03000388 */ /* 0x0005e80000000800 */
[----:B------:R2:W-:Y:S01]  /*0410*/  @P0 STS [R3+0x300], RZ ;  /* 0x000300ff03000388 */ /* 0x0005e20000000800 */
[----:B------:R-:W-:Y:S05]  /*0420*/  @!P1 BRA `(.L_x_43) ;  /* 0x00000000001c9947 */ /* 0x000fea0003800000 */
[----:B--2---:R-:W-:Y:S01]  /*0430*/  LEA R3, R5, UR4, 0x2 ;  /* 0x0000000405037c11 */ /* 0x004fe2000f8e10ff */
[----:B------:R-:W-:-:S07]  /*0440*/  IMAD.MOV R2, RZ, RZ, -R2 ;  /* 0x000000ffff027224 */ /* 0x000fce00078e0a02 */
.L_x_46:
[----:B------:R-:W-:Y:S01]  /*0450*/  VIADD R2, R2, 0x1 ;  /* 0x0000000102027836 */ /* 0x000fe20000000000 */
[----:B------:R2:W-:Y:S04]  /*0460*/  STS [R3], RZ ;  /* 0x000000ff03007388 */ /* 0x0005e80000000800 */
[----:B------:R-:W-:Y:S01]  /*0470*/  ISETP.NE.AND P0, PT, R2, RZ, PT ;  /* 0x000000ff0200720c */ /* 0x000fe20003f05270 */
[----:B--2---:R-:W-:-:S12]  /*0480*/  VIADD R3, R3, 0x100 ;  /* 0x0000010003037836 */ /* 0x004fd80000000000 */
[----:B------:R-:W-:Y:S05]  /*0490*/  @P0 BRA `(.L_x_46) ;  /* 0xfffffffc00ec0947 */ /* 0x000fea000383ffff */
.L_x_43:
[----:B------:R-:W-:Y:S05]  /*04a0*/  BSYNC.RECONVERGENT B0 ;  /* 0x0000000000007941 */ /* 0x000fea0003800200 */
.L_x_42:
[----:B------:R-:W3:Y:S01]  /*04b0*/  S2R R5, SR_CTAID.X ;  /* 0x0000000000057919 */ /* 0x000ee20000002500 */
[----:B------:R-:W4:Y:S01]  /*04c0*/  LDCU UR6, c[0x0][0x390] ;  /* 0x00007200ff0677ac */ /* 0x000f220008000800 */
[----:B------:R-:W-:Y:S01]  /*04d0*/  BSSY.RECONVERGENT B0, `(.L_x_47) ;  /* 0x0000039000007945 */ /* 0x000fe20003800200 */
[----:B----4-:R-:W-:-:S04]  /*04e0*/  USHF.R.S32.HI UR5, URZ, 0x1f, UR6 ;  /* 0x0000001fff057899 */ /* 0x010fc80008011406 */
[----:B------:R-:W-:Y:S01]  /*04f0*/  ULEA.HI UR5, UR5, UR6, URZ, 0x2 ;  /* 0x0000000605057291 */ /* 0x000fe2000f8f10ff */
[----:B------:R-:W4:Y:S03]  /*0500*/  LDCU.64 UR6, c[0x0][0x358] ;  /* 0x00006b00ff0677ac */ /* 0x000f260008000a00 */
[----:B------:R-:W-:Y:S01]  /*0510*/  USHF.R.S32.HI UR5, URZ, 0x2, UR5 ;  /* 0x00000002ff057899 */ /* 0x000fe20008011405 */
[----:B---3--:R-:W-:Y:S01]  /*0520*/  IMAD R5, R5, 0x40, R0 ;  /* 0x0000004005057824 */ /* 0x008fe200078e0200 */
[----:B------:R-:W-:Y:S04]  /*0530*/  BAR.SYNC.DEFER_BLOCKING 0x0 ;  /* 0x0000000000007b1d */ /* 0x000fe80000010000 */
[----:B------:R-:W-:-:S13]  /*0540*/  ISETP.GE.AND P0, PT, R5, UR5, PT ;  /* 0x0000000505007c0c */ /* 0x000fda000bf06270 */
[----:B----4-:R-:W-:Y:S05]  /*0550*/  @P0 BRA `(.L_x_48) ;  /* 0x0000000000c00947 */ /* 0x010fea0003800000 */
[----:B------:R-:W3:Y:S08]  /*0560*/  LDC R4, c[0x0][0x370] ;  /* 0x0000dc00ff047b82 */ /* 0x000ef00000000800 */
[----:B--2---:R-:W2:Y:S02]  /*0570*/  LDC.64 R2, c[0x0][0x388] ;  /* 0x0000e200ff027b82 */ /* 0x004ea40000000a00 */
.L_x_49:
[----:B--2-4-:R-:W-:-:S05]  /*0580*/  IMAD.WIDE R8, R5, 0x4, R2 ;  /* 0x0000000405087825 */ /* 0x014fca00078e0202 */
[----:B------:R-:W0:Y:S01]  /*0590*/  LDG.E R6, desc[UR6][R8.64] ;  /* 0x0000000608067981 */ /* 0x000e22000c1e1900 */
[----:B---3--:R-:W-:-:S05]  /*05a0*/  IMAD R5, R4, 0x40, R5 ;  /* 0x0000004004057824 */ /* 0x008fca00078e0205 */
[----:B------:R-:W-:Y:S01]  /*05b0*/  ISETP.GE.AND P0, PT, R5, UR5, PT ;  /* 0x0000000505007c0c */ /* 0x000fe2000bf06270 */
[C---:B01----:R-:W-:Y:S01]  /*05c0*/  IMAD.SHL.U32 R7, R6.reuse, 0x10, RZ ;  /* 0x0000001006077824 */ /* 0x043fe200078e00ff */
[--C-:B------:R-:W-:Y:S01]  /*05d0*/  SHF.R.U32.HI R12, RZ, 0x4, R6.reuse ;  /* 0x00000004ff0c7819 */ /* 0x100fe20000011606 */
[----:B------:R-:W-:Y:S01]  /*05e0*/  IMAD.SHL.U32 R10, R6, 0x8, RZ ;  /* 0x00000008060a7824 */ /* 0x000fe200078e00ff */
[----:B------:R-:W-:Y:S02]  /*05f0*/  SHF.R.U32.HI R8, RZ, 0x5, R6 ;  /* 0x00000005ff087819 */ /* 0x000fe40000011606 */
[----:B------:R-:W-:Y:S02]  /*0600*/  LOP3.LUT R7, R7, 0xfc0, RZ, 0xc0, !PT ;  /* 0x00000fc007077812 */ /* 0x000fe400078ec0ff */
[----:B------:R-:W-:Y:S02]  /*0610*/  LOP3.LUT R10, R10, 0x18, RZ, 0xc0, !PT ;  /* 0x000000180a0a7812 */ /* 0x000fe400078ec0ff */
[----:B------:R-:W-:Y:S01]  /*0620*/  LOP3.LUT R15, R12, 0xfc0, RZ, 0xc0, !PT ;  /* 0x00000fc00c0f7812 */ /* 0x000fe200078ec0ff */
[----:B------:R-:W-:Y:S01]  /*0630*/  IMAD.IADD R7, R7, 0x1, R0 ;  /* 0x0000000107077824 */ /* 0x000fe200078e0200 */
[----:B------:R-:W-:-:S02]  /*0640*/  SHF.R.U32.HI R12, RZ, 0xc, R6 ;  /* 0x0000000cff0c7819 */ /* 0x000fc40000011606 */
[----:B------:R-:W-:Y:S01]  /*0650*/  LOP3.LUT R8, R8, 0x18, RZ, 0xc0, !PT ;  /* 0x0000001808087812 */ /* 0x000fe200078ec0ff */
[----:B------:R-:W-:Y:S01]  /*0660*/  IMAD.IADD R15, R15, 0x1, R0 ;  /* 0x000000010f0f7824 */ /* 0x000fe200078e0200 */
[----:B------:R-:W-:Y:S01]  /*0670*/  LEA R11, R7, UR4, 0x2 ;  /* 0x00000004070b7c11 */ /* 0x000fe2000f8e10ff */
[----:B------:R-:W-:-:S03]  /*0680*/  IMAD.MOV.U32 R7, RZ, RZ, 0x1 ;  /* 0x00000001ff077424 */ /* 0x000fc600078e00ff */
[----:B------:R-:W-:Y:S01]  /*0690*/  LEA R15, R15, UR4, 0x2 ;  /* 0x000000040f0f7c11 */ /* 0x000fe2000f8e10ff */
[----:B------:R-:W0:Y:S01]  /*06a0*/  LDS R13, [R11] ;  /* 0x000000000b0d7984 */ /* 0x000e220000000800 */
[C---:B------:R-:W-:Y:S02]  /*06b0*/  SHF.L.U32 R10, R7.reuse, R10, RZ ;  /* 0x0000000a070a7219 */ /* 0x040fe400000006ff */
[----:B------:R-:W-:-:S03]  /*06c0*/  SHF.L.U32 R8, R7, R8, RZ ;  /* 0x0000000807087219 */ /* 0x000fc600000006ff */
[----:B0-----:R-:W-:Y:S01]  /*06d0*/  IMAD.IADD R10, R10, 0x1, R13 ;  /* 0x000000010a0a7824 */ /* 0x001fe200078e020d */
[----:B------:R-:W-:Y:S02]  /*06e0*/  LOP3.LUT R13, R12, 0xfc0, RZ, 0xc0, !PT ;  /* 0x00000fc00c0d7812 */ /* 0x000fe400078ec0ff */
[----:B------:R-:W-:Y:S02]  /*06f0*/  SHF.R.U32.HI R12, RZ, 0x14, R6 ;  /* 0x00000014ff0c7819 */ /* 0x000fe40000011606 */
[----:B------:R-:W-:Y:S01]  /*0700*/  STS [R11], R10 ;  /* 0x0000000a0b007388 */ /* 0x000fe20000000800 */
[----:B------:R-:W-:-:S03]  /*0710*/  IMAD.IADD R13, R13, 0x1, R0 ;  /* 0x000000010d0d7824 */ /* 0x000fc600078e0200 */
[----:B------:R-:W0:Y:S02]  /*0720*/  LDS R9, [R15] ;  /* 0x000000000f097984 */ /* 0x000e240000000800 */
[----:B------:R-:W-:Y:S01]  /*0730*/  LEA R13, R13, UR4, 0x2 ;  /* 0x000000040d0d7c11 */ /* 0x000fe2000f8e10ff */
[----:B0-----:R-:W-:Y:S01]  /*0740*/  IMAD.IADD R8, R8, 0x1, R9 ;  /* 0x0000000108087824 */ /* 0x001fe200078e0209 */
[--C-:B------:R-:W-:Y:S02]  /*0750*/  SHF.R.U32.HI R9, RZ, 0xd, R6.reuse ;  /* 0x0000000dff097819 */ /* 0x100fe40000011606 */
[----:B------:R-:W-:Y:S02]  /*0760*/  SHF.R.U32.HI R6, RZ, 0x15, R6 ;  /* 0x00000015ff067819 */ /* 0x000fe40000011606 */
[----:B------:R-:W-:Y:S01]  /*0770*/  STS [R15], R8 ;  /* 0x000000080f007388 */ /* 0x000fe20000000800 */
[----:B------:R-:W-:Y:S02]  /*0780*/  LOP3.LUT R10, R9, 0x18, RZ, 0xc0, !PT ;  /* 0x00000018090a7812 */ /* 0x000fe400078ec0ff */
[----:B------:R-:W-:Y:S01]  /*0790*/  LOP3.LUT R9, R12, 0xfc0, RZ, 0xc0, !PT ;  /* 0x00000fc00c097812 */ /* 0x000fe200078ec0ff */
[----:B------:R-:W0:Y:S01]  /*07a0*/  LDS R11, [R13] ;  /* 0x000000000d0b7984 */ /* 0x000e220000000800 */
[----:B------:R-:W-:-:S02]  /*07b0*/  SHF.L.U32 R10, R7, R10, RZ ;  /* 0x0000000a070a7219 */ /* 0x000fc400000006ff */
[----:B------:R-:W-:Y:S01]  /*07c0*/  LOP3.LUT R6, R6, 0x18, RZ, 0xc0, !PT ;  /* 0x0000001806067812 */ /* 0x000fe200078ec0ff */
[----:B------:R-:W-:-:S03]  /*07d0*/  IMAD.IADD R9, R9, 0x1, R0 ;  /* 0x0000000109097824 */ /* 0x000fc600078e0200 */
[----:B------:R-:W-:Y:S02]  /*07e0*/  SHF.L.U32 R6, R7, R6, RZ ;  /* 0x0000000607067219 */ /* 0x000fe400000006ff */
[----:B------:R-:W-:Y:S01]  /*07f0*/  LEA R9, R9, UR4, 0x2 ;  /* 0x0000000409097c11 */ /* 0x000fe2000f8e10ff */
[----:B0-----:R-:W-:-:S05]  /*0800*/  IMAD.IADD R10, R10, 0x1, R11 ;  /* 0x000000010a0a7824 */ /* 0x001fca00078e020b */
[----:B------:R-:W-:Y:S04]  /*0810*/  STS [R13], R10 ;  /* 0x0000000a0d007388 */ /* 0x000fe80000000800 */
[----:B------:R-:W0:Y:S02]  /*0820*/  LDS R11, [R9] ;  /* 0x00000000090b7984 */ /* 0x000e240000000800 */
[----:B0-----:R-:W-:-:S05]  /*0830*/  IMAD.IADD R6, R6, 0x1, R11 ;  /* 0x0000000106067824 */ /* 0x001fca00078e020b */
[----:B------:R4:W-:Y:S01]  /*0840*/  STS [R9], R6 ;  /* 0x0000000609007388 */ /* 0x0009e20000000800 */
[----:B------:R-:W-:Y:S05]  /*0850*/  @!P0 BRA `(.L_x_49) ;  /* 0xfffffffc00488947 */ /* 0x000fea000383ffff */
.L_x_48:
[----:B------:R-:W-:Y:S05]  /*0860*/  BSYNC.RECONVERGENT B0 ;  /* 0x0000000000007941 */ /* 0x000fea0003800200 */
.L_x_47:
[----:B------:R-:W-:Y:S01]  /*0870*/  BAR.SYNC.DEFER_BLOCKING 0x0 ;  /* 0x0000000000007b1d */ /* 0x000fe20000010000 */
[----:B------:R-:W-:Y:S01]  /*0880*/  VIADD R14, R0, 0x7 ;  /* 0x00000007000e7836 */ /* 0x000fe20000000000 */
[----:B------:R-:W-:-:S04]  /*0890*/  CS2R R4, SRZ ;  /* 0x0000000000047805 */ /* 0x000fc8000001ff00 */
[----:B------:R-:W-:-:S05]  /*08a0*/  UMOV UR5, 0xf ;  /* 0x0000000f00057882 */ /* 0x000fca0000000000 */
.L_x_50:
[C---:B------:R-:W-:Y:S01]  /*08b0*/  VIADD R2, R14.reuse, 0xfffffff9 ;  /* 0xfffffff90e027836 */ /* 0x040fe20000000000 */
[C---:B------:R-:W-:Y:S01]  /*08c0*/  LOP3.LUT R17, R14.reuse, 0x3f, RZ, 0xc0, !PT ;  /* 0x0000003f0e117812 */ /* 0x040fe200078ec0ff */
[C---:B----4-:R-:W-:Y:S01]  /*08d0*/  VIADD R6, R14.reuse, 0xfffffffa ;  /* 0xfffffffa0e067836 */ /* 0x050fe20000000000 */
[----:B------:R-:W-:Y:S01]  /*08e0*/  UIADD3 UR5, UPT, UPT, UR5, 0x10, URZ ;  /* 0x0000001005057890 */ /* 0x000fe2000fffe0ff */
[----:B------:R-:W-:Y:S01]  /*08f0*/  VIADD R15, R14, 0xffffffff ;  /* 0xffffffff0e0f7836 */ /* 0x000fe20000000000 */
[----:B--2---:R-:W-:Y:S01]  /*0900*/  LOP3.LUT R3, R2, 0x3f, RZ, 0xc0, !PT ;  /* 0x0000003f02037812 */ /* 0x004fe200078ec0ff */
[----:B------:R-:W-:Y:S01]  /*0910*/  VIADD R2, R14, 0xfffffffb ;  /* 0xfffffffb0e027836 */ /* 0x000fe20000000000 */
[----:B01----:R-:W-:Y:S01]  /*0920*/  LOP3.LUT R7, R6, 0x3f, RZ, 0xc0, !PT ;  /* 0x0000003f06077812 */ /* 0x003fe200078ec0ff */
[----:B------:R-:W-:Y:S01]  /*0930*/  VIADD R6, R14, 0xfffffffc ;  /* 0xfffffffc0e067836 */ /* 0x000fe20000000000 */
[----:B------:R-:W-:Y:S01]  /*0940*/  LOP3.LUT R15, R15, 0x3f, RZ, 0xc0, !PT ;  /* 0x0000003f0f0f7812 */ /* 0x000fe200078ec0ff */
[----:B------:R-:W-:Y:S01]  /*0950*/  IMAD R3, R0, 0x40, R3 ;  /* 0x0000004000037824 */ /* 0x000fe200078e0203 */
[----:B------:R-:W-:Y:S01]  /*0960*/  LOP3.LUT R11, R2, 0x3f, RZ, 0xc0, !PT ;  /* 0x0000003f020b7812 */ /* 0x000fe200078ec0ff */
[----:B------:R-:W-:Y:S01]  /*0970*/  IMAD R7, R0, 0x40, R7 ;  /* 0x0000004000077824 */ /* 0x000fe200078e0207 */
[----:B------:R-:W-:Y:S01]  /*0980*/  LOP3.LUT R13, R6, 0x3f, RZ, 0xc0, !PT ;  /* 0x0000003f060d7812 */ /* 0x000fe200078ec0ff */
[----:B------:R-:W-:Y:S01]  /*0990*/  VIADD R16, R14, 0x1 ;  /* 0x000000010e107836 */ /* 0x000fe20000000000 */
[----:B------:R-:W-:Y:S01]  /*09a0*/  LEA R6, R3, UR4, 0x2 ;  /* 0x0000000403067c11 */ /* 0x000fe2000f8e10ff */
[C---:B------:R-:W-:Y:S01]  /*09b0*/  IMAD R11, R0.reuse, 0x40, R11 ;  /* 0x00000040000b7824 */ /* 0x040fe200078e020b */
[----:B------:R-:W-:Y:S01]  /*09c0*/  LEA R9, R7, UR4, 0x2 ;  /* 0x0000000407097c11 */ /* 0x000fe2000f8e10ff */
[----:B------:R-:W-:Y:S01]  /*09d0*/  IMAD R13, R0, 0x40, R13 ;  /* 0x00000040000d7824 */ /* 0x000fe200078e020d */
[----:B------:R-:W-:Y:S01]  /*09e0*/  LOP3.LUT R21, R16, 0x3f, RZ, 0xc0, !PT ;  /* 0x0000003f10157812 */ /* 0x000fe200078ec0ff */
[C---:B------:R-:W-:Y:S01]  /*09f0*/  VIADD R18, R14.reuse, 0x2 ;  /* 0x000000020e127836 */ /* 0x040fe20000000000 */
[----:B------:R-:W-:Y:S01]  /*0a00*/  LEA R3, R11, UR4, 0x2 ;  /* 0x000000040b037c11 */ /* 0x000fe2000f8e10ff */
[----:B------:R-:W0:Y:S01]  /*0a10*/  LDS R6, [R6] ;  /* 0x0000000006067984 */ /* 0x000e220000000800 */
[----:B------:R-:W-:Y:S01]  /*0a20*/  LEA R2, R13, UR4, 0x2 ;  /* 0x000000040d027c11 */ /* 0x000fe2000f8e10ff */
[----:B------:R-:W-:Y:S01]  /*0a30*/  VIADD R13, R14, 0x3 ;  /* 0x000000030e0d7836 */ /* 0x000fe20000000000 */
[----:B------:R-:W-:Y:S01]  /*0a40*/  LOP3.LUT R23, R18, 0x3f, RZ, 0xc0, !PT ;  /* 0x0000003f12177812 */ /* 0x000fe200078ec0ff */
[----:B------:R-:W1:Y:S01]  /*0a50*/  LDS R9, [R9] ;  /* 0x0000000009097984 */ /* 0x000e620000000800 */
[C---:B------:R-:W-:Y:S01]  /*0a60*/  IMAD R17, R0.reuse, 0x40, R17 ;  /* 0x0000004000117824 */ /* 0x040fe200078e0211 */
[----:B------:R-:W-:Y:S01]  /*0a70*/  UISETP.NE.AND UP0, UPT, UR5, 0x4f, UPT ;  /* 0x0000004f0500788c */ /* 0x000fe2000bf05270 */
[----:B------:R-:W-:Y:S01]  /*0a80*/  LOP3.LUT R19, R13, 0x3f, RZ, 0xc0, !PT ;  /* 0x0000003f0d137812 */ /* 0x000fe200078ec0ff */
[----:B------:R-:W2:Y:S01]  /*0a90*/  LDS R3, [R3] ;  /* 0x0000000003037984 */ /* 0x000ea20000000800 */
[----:B------:R-:W-:Y:S01]  /*0aa0*/  IMAD R13, R0, 0x40, R15 ;  /* 0x00000040000d7824 */ /* 0x000fe200078e020f */
[----:B------:R-:W-:Y:S01]  /*0ab0*/  LEA R18, R17, UR4, 0x2 ;  /* 0x0000000411127c11 */ /* 0x000fe2000f8e10ff */
[----:B------:R-:W-:Y:S01]  /*0ac0*/  VIADD R12, R14, 0x5 ;  /* 0x000000050e0c7836 */ /* 0x000fe20000000000 */
[----:B------:R-:W3:Y:S01]  /*0ad0*/  LDS R2, [R2] ;  /* 0x0000000002027984 */ /* 0x000ee20000000800 */
[C---:B------:R-:W-:Y:S01]  /*0ae0*/  IMAD R21, R0.reuse, 0x40, R21 ;  /* 0x0000004000157824 */ /* 0x040fe200078e0215 */
[----:B------:R-:W-:Y:S01]  /*0af0*/  LEA R16, R13, UR4, 0x2 ;  /* 0x000000040d107c11 */ /* 0x000fe2000f8e10ff */
[----:B------:R-:W-:Y:S01]  /*0b00*/  IMAD R23, R0, 0x40, R23 ;  /* 0x0000004000177824 */ /* 0x000fe200078e0217 */
[----:B------:R-:W-:Y:S01]  /*0b10*/  LOP3.LUT R15, R12, 0x3f, RZ, 0xc0, !PT ;  /* 0x0000003f0c0f7812 */ /* 0x000fe200078ec0ff */
[----:B------:R-:W-:Y:S01]  /*0b20*/  IMAD R19, R0, 0x40, R19 ;  /* 0x0000004000137824 */ /* 0x000fe200078e0213 */
[----:B------:R-:W-:-:S03]  /*0b30*/  LEA R21, R21, UR4, 0x2 ;  /* 0x0000000415157c11 */ /* 0x000fc6000f8e10ff */
[----:B------:R-:W-:Y:S01]  /*0b40*/  IMAD R15, R0, 0x40, R15 ;  /* 0x00000040000f7824 */ /* 0x000fe200078e020f */
[----:B------:R-:W-:Y:S02]  /*0b50*/  LEA R19, R19, UR4, 0x2 ;  /* 0x0000000413137c11 */ /* 0x000fe4000f8e10ff */
[----:B0-----:R-:W-:Y:S02]  /*0b60*/  LOP3.LUT R8, R6, 0xff00ff, RZ, 0xc0, !PT ;  /* 0x00ff00ff06087812 */ /* 0x001fe400078ec0ff */
[----:B------:R-:W-:Y:S02]  /*0b70*/  SHF.R.U32.HI R7, RZ, 0x8, R6 ;  /* 0x00000008ff077819 */ /* 0x000fe40000011606 */
[----:B-1----:R-:W-:Y:S02]  /*0b80*/  LOP3.LUT R10, R9, 0xff00ff, RZ, 0xc0, !PT ;  /* 0x00ff00ff090a7812 */ /* 0x002fe400078ec0ff */
[----:B------:R-:W-:Y:S02]  /*0b90*/  SHF.R.U32.HI R11, RZ, 0x8, R9 ;  /* 0x00000008ff0b7819 */ /* 0x000fe40000011609 */
[----:B------:R-:W-:Y:S01]  /*0ba0*/  IADD3 R8, PT, PT, R10, R8, R5 ;  /* 0x000000080a087210 */ /* 0x000fe20007ffe005 */
[----:B------:R-:W-:Y:S01]  /*0bb0*/  VIADD R10, R14, 0x7 ;  /* 0x000000070e0a7836 */ /* 0x000fe20000000000 */
[----:B------:R-:W-:-:S02]  /*0bc0*/  LOP3.LUT R7, R7, 0xff00ff, RZ, 0xc0, !PT ;  /* 0x00ff00ff07077812 */ /* 0x000fc400078ec0ff */
[----:B------:R-:W-:Y:S01]  /*0bd0*/  LOP3.LUT R6, R11, 0xff00ff, RZ, 0xc0, !PT ;  /* 0x00ff00ff0b067812 */ /* 0x000fe200078ec0ff */
[----:B------:R-:W-:Y:S01]  /*0be0*/  VIADD R11, R14, 0x4 ;  /* 0x000000040e0b7836 */ /* 0x000fe20000000000 */
[----:B--2---:R-:W-:Y:S02]  /*0bf0*/  LOP3.LUT R5, R3, 0xff00ff, RZ, 0xc0, !PT ;  /* 0x00ff00ff03057812 */ /* 0x004fe400078ec0ff */
[----:B---3--:R-:W-:Y:S02]  /*0c00*/  LOP3.LUT R9, R2, 0xff00ff, RZ, 0xc0, !PT ;  /* 0x00ff00ff02097812 */ /* 0x008fe400078ec0ff */
[----:B------:R-:W-:Y:S01]  /*0c10*/  IADD3 R6, PT, PT, R6, R7, R4 ;  /* 0x0000000706067210 */ /* 0x000fe20007ffe004 */
[C---:B------:R-:W-:Y:S01]  /*0c20*/  VIADD R7, R14.reuse, 0xfffffffd ;  /* 0xfffffffd0e077836 */ /* 0x040fe20000000000 */
[----:B------:R-:W-:Y:S01]  /*0c30*/  IADD3 R4, PT, PT, R9, R5, R8 ;  /* 0x0000000509047210 */ /* 0x000fe20007ffe008 */
[C---:B------:R-:W-:Y:S01]  /*0c40*/  VIADD R5, R14.reuse, 0xfffffffe ;  /* 0xfffffffe0e057836 */ /* 0x040fe20000000000 */
[----:B------:R-:W-:Y:S01]  /*0c50*/  LOP3.LUT R11, R11, 0x3f, RZ, 0xc0, !PT ;  /* 0x0000003f0b0b7812 */ /* 0x000fe200078ec0ff */
[C---:B------:R-:W-:Y:S01]  /*0c60*/  VIADD R8, R14.reuse, 0x6 ;  /* 0x000000060e087836 */ /* 0x040fe20000000000 */
[----:B------:R-:W-:Y:S01]  /*0c70*/  LOP3.LUT R7, R7, 0x3f, RZ, 0xc0, !PT ;  /* 0x0000003f07077812 */ /* 0x000fe200078ec0ff */
[----:B------:R-:W-:Y:S01]  /*0c80*/  VIADD R9, R14, 0x8 ;  /* 0x000000080e097836 */ /* 0x000fe20000000000 */
[----:B------:R-:W-:Y:S01]  /*0c90*/  LOP3.LUT R5, R5, 0x3f, RZ, 0xc0, !PT ;  /* 0x0000003f05057812 */ /* 0x000fe200078ec0ff */
[----:B------:R-:W-:Y:S01]  /*0ca0*/  IMAD R20, R0, 0x40, R11 ;  /* 0x0000004000147824 */ /* 0x000fe200078e020b */
[----:B------:R-:W-:Y:S01]  /*0cb0*/  LOP3.LUT R25, R8, 0x3f, RZ, 0xc0, !PT ;  /* 0x0000003f08197812 */ /* 0x000fe200078ec0ff */
[C---:B------:R-:W-:Y:S01]  /*0cc0*/  IMAD R7, R0.reuse, 0x40, R7 ;  /* 0x0000004000077824 */ /* 0x040fe200078e0207 */
[----:B------:R-:W-:Y:S01]  /*0cd0*/  LOP3.LUT R17, R9, 0x3f, RZ, 0xc0, !PT ;  /* 0x0000003f09117812 */ /* 0x000fe200078ec0ff */
[----:B------:R-:W-:Y:S01]  /*0ce0*/  IMAD R5, R0, 0x40, R5 ;  /* 0x0000004000057824 */ /* 0x000fe200078e0205 */
[----:B------:R0:W-:Y:S01]  /*0cf0*/  LDS R9, [R18] ;  /* 0x0000000012097984 */ /* 0x0001e20000000800 */
[----:B------:R-:W-:Y:S01]  /*0d00*/  LOP3.LUT R13, R10, 0x3f, RZ, 0xc0, !PT ;  /* 0x0000003f0a0d7812 */ /* 0x000fe200078ec0ff */
[C---:B------:R-:W-:Y:S01]  /*0d10*/  IMAD R12, R0.reuse, 0x40, R25 ;  /* 0x00000040000c7824 */ /* 0x040fe200078e0219 */
[----:B------:R-:W-:Y:S01]  /*0d20*/  LEA R7, R7, UR4, 0x2 ;  /* 0x0000000407077c11 */ /* 0x000fe2000f8e10ff */
[----:B------:R1:W-:Y:S01]  /*0d30*/  LDS R8, [R16] ;  /* 0x0000000010087984 */ /* 0x0003e20000000800 */
[----:B------:R-:W-:Y:S01]  /*0d40*/  LEA R5, R5, UR4, 0x2 ;  /* 0x0000000405057c11 */ /* 0x000fe2000f8e10ff */
[C---:B------:R-:W-:Y:S01]  /*0d50*/  IMAD R17, R0.reuse, 0x40, R17 ;  /* 0x0000004000117824 */ /* 0x040fe200078e0211 */
[----:B------:R-:W-:Y:S01]  /*0d60*/  LEA R10, R23, UR4, 0x2 ;  /* 0x00000004170a7c11 */ /* 0x000fe2000f8e10ff */
[----:B------:R2:W-:Y:S01]  /*0d70*/  LDS R11, [R21] ;  /* 0x00000000150b7984 */ /* 0x0005e20000000800 */
[----:B------:R-:W-:Y:S01]  /*0d80*/  SHF.R.U32.HI R3, RZ, 0x8, R3 ;  /* 0x00000008ff037819 */ /* 0x000fe20000011603 */
[----:B------:R-:W-:Y:S01]  /*0d90*/  IMAD R22, R0, 0x40, R13 ;  /* 0x0000004000167824 */ /* 0x000fe200078e020d */
[----:B------:R-:W-:Y:S01]  /*0da0*/  SHF.R.U32.HI R2, RZ, 0x8, R2 ;  /* 0x00000008ff027819 */ /* 0x000fe20000011602 */
[----:B------:R-:W3:Y:S01]  /*0db0*/  LDS R5, [R5] ;  /* 0x0000000005057984 */ /* 0x000ee20000000800 */
[----:B------:R-:W-:Y:S01]  /*0dc0*/  LEA R20, R20, UR4, 0x2 ;  /* 0x0000000414147c11 */ /* 0x000fe2000f8e10ff */
[----:B------:R-:W-:Y:S01]  /*0dd0*/  VIADD R14, R14, 0x10 ;  /* 0x000000100e0e7836 */ /* 0x000fe20000000000 */
[----:B0-----:R-:W-:Y:S01]  /*0de0*/  LEA R18, R15, UR4, 0x2 ;  /* 0x000000040f127c11 */ /* 0x001fe2000f8e10ff */
[----:B------:R-:W0:Y:S01]  /*0df0*/  LDS R7, [R7] ;  /* 0x0000000007077984 */ /* 0x000e220000000800 */
[----:B------:R-:W-:-:S02]  /*0e00*/  LOP3.LUT R15, R3, 0xff00ff, RZ, 0xc0, !PT ;  /* 0x00ff00ff030f7812 */ /* 0x000fc400078ec0ff */
[----:B-1----:R-:W-:Y:S01]  /*0e10*/  LOP3.LUT R16, R2, 0xff00ff, RZ, 0xc0, !PT ;  /* 0x00ff00ff02107812 */ /* 0x002fe200078ec0ff */
[----:B------:R-:W1:Y:S01]  /*0e20*/  LDS R10, [R10] ;  /* 0x000000000a0a7984 */ /* 0x000e620000000800 */
[----:B--2---:R-:W-:Y:S02]  /*0e30*/  LEA R21, R12, UR4, 0x2 ;  /* 0x000000040c157c11 */ /* 0x004fe4000f8e10ff */
[----:B------:R-:W-:Y:S01]  /*0e40*/  LEA R23, R17, UR4, 0x2 ;  /* 0x0000000411177c11 */ /* 0x000fe2000f8e10ff */
[----:B------:R-:W2:Y:S01]  /*0e50*/  LDS R3, [R19] ;  /* 0x0000000013037984 */ /* 0x000ea20000000800 */
[----:B------:R-:W-:Y:S02]  /*0e60*/  IADD3 R15, PT, PT, R16, R15, R6 ;  /* 0x0000000f100f7210 */ /* 0x000fe40007ffe006 */
[----:B------:R-:W-:Y:S01]  /*0e70*/  LEA R22, R22, UR4, 0x2 ;  /* 0x0000000416167c11 */ /* 0x000fe2000f8e10ff */
[----:B------:R-:W4:Y:S04]  /*0e80*/  LDS R2, [R20] ;  /* 0x0000000014027984 */ /* 0x000f280000000800 */
[----:B------:R-:W5:Y:S04]  /*0e90*/  LDS R12, [R18] ;  /* 0x00000000120c7984 */ /* 0x000f680000000800 */
[----:B------:R-:W5:Y:S01]  /*0ea0*/  LDS R6, [R21] ;  /* 0x0000000015067984 */ /* 0x000f620000000800 */
[----:B---3--:R-:W-:-:S02]  /*0eb0*/  SHF.R.U32.HI R17, RZ, 0x8, R5 ;  /* 0x00000008ff117819 */ /* 0x008fc40000011605 */
[----:B------:R-:W-:Y:S02]  /*0ec0*/  LOP3.LUT R5, R5, 0xff00ff, RZ, 0xc0, !PT ;  /* 0x00ff00ff05057812 */ /* 0x000fe400078ec0ff */
[----:B0-----:R-:W-:Y:S02]  /*0ed0*/  SHF.R.U32.HI R13, RZ, 0x8, R7 ;  /* 0x00000008ff0d7819 */ /* 0x001fe40000011607 */
[----:B------:R-:W-:Y:S02]  /*0ee0*/  LOP3.LUT R7, R7, 0xff00ff, RZ, 0xc0, !PT ;  /* 0x00ff00ff07077812 */ /* 0x000fe400078ec0ff */
[----:B------:R-:W-:Y:S02]  /*0ef0*/  LOP3.LUT R16, R13, 0xff00ff, RZ, 0xc0, !PT ;  /* 0x00ff00ff0d107812 */ /* 0x000fe400078ec0ff */
[----:B------:R-:W-:Y:S02]  /*0f00*/  IADD3 R7, PT, PT, R5, R7, R4 ;  /* 0x0000000705077210 */ /* 0x000fe40007ffe004 */
[----:B------:R-:W0:Y:S01]  /*0f10*/  LDS R5, [R23] ;  /* 0x0000000017057984 */ /* 0x000e220000000800 */
[----:B------:R-:W-:-:S02]  /*0f20*/  LOP3.LUT R17, R17, 0xff00ff, RZ, 0xc0, !PT ;  /* 0x00ff00ff11117812 */ /* 0x000fc400078ec0ff */
[----:B------:R-:W-:Y:S01]  /*0f30*/  SHF.R.U32.HI R13, RZ, 0x8, R8 ;  /* 0x00000008ff0d7819 */ /* 0x000fe20000011608 */
[----:B------:R-:W3:Y:S01]  /*0f40*/  LDS R4, [R22] ;  /* 0x0000000016047984 */ /* 0x000ee20000000800 */
[----:B------:R-:W-:Y:S02]  /*0f50*/  IADD3 R15, PT, PT, R17, R16, R15 ;  /* 0x00000010110f7210 */ /* 0x000fe40007ffe00f */
[----:B------:R-:W-:Y:S02]  /*0f60*/  SHF.R.U32.HI R16, RZ, 0x8, R9 ;  /* 0x00000008ff107819 */ /* 0x000fe40000011609 */
[----:B------:R-:W-:Y:S02]  /*0f70*/  LOP3.LUT R9, R9, 0xff00ff, RZ, 0xc0, !PT ;  /* 0x00ff00ff09097812 */ /* 0x000fe400078ec0ff */
[----:B------:R-:W-:Y:S02]  /*0f80*/  LOP3.LUT R8, R8, 0xff00ff, RZ, 0xc0, !PT ;  /* 0x00ff00ff08087812 */ /* 0x000fe400078ec0ff */
[----:B------:R-:W-:-:S02]  /*0f90*/  LOP3.LUT R17, R16, 0xff00ff, RZ, 0xc0, !PT ;  /* 0x00ff00ff10117812 */ /* 0x000fc400078ec0ff */
[----:B------:R-:W-:Y:S02]  /*0fa0*/  IADD3 R7, PT, PT, R9, R8, R7 ;  /* 0x0000000809077210 */ /* 0x000fe40007ffe007 */
[----:B------:R-:W-:Y:S02]  /*0fb0*/  SHF.R.U32.HI R9, RZ, 0x8, R11 ;  /* 0x00000008ff097819 */ /* 0x000fe4000001160b */
[----:B------:R-:W-:Y:S02]  /*0fc0*/  LOP3.LUT R8, R11, 0xff00ff, RZ, 0xc0, !PT ;  /* 0x00ff00ff0b087812 */ /* 0x000fe400078ec0ff */
[----:B------:R-:W-:Y:S02]  /*0fd0*/  LOP3.LUT R16, R13, 0xff00ff, RZ, 0xc0, !PT ;  /* 0x00ff00ff0d107812 */ /* 0x000fe400078ec0ff */
[----:B-1----:R-:W-:Y:S02]  /*0fe0*/  LOP3.LUT R11, R10, 0xff00ff, RZ, 0xc0, !PT ;  /* 0x00ff00ff0a0b7812 */ /* 0x002fe400078ec0ff */
[----:B------:R-:W-:-:S02]  /*0ff0*/  SHF.R.U32.HI R13, RZ, 0x8, R10 ;  /* 0x00000008ff0d7819 */ /* 0x000fc4000001160a */
[----:B------:R-:W-:Y:S02]  /*1000*/  LOP3.LUT R10, R9, 0xff00ff, RZ, 0xc0, !PT ;  /* 0x00ff00ff090a7812 */ /* 0x000fe400078ec0ff */
[----:B------:R-:W-:Y:S02]  /*1010*/  IADD3 R7, PT, PT, R11, R8, R7 ;  /* 0x000000080b077210 */ /* 0x000fe40007ffe007 */
[----:B------:R-:W-:Y:S02]  /*1020*/  IADD3 R15, PT, PT, R17, R16, R15 ;  /* 0x00000010110f7210 */ /* 0x000fe40007ffe00f */
[----:B------:R-:W-:Y:S02]  /*1030*/  LOP3.LUT R13, R13, 0xff00ff, RZ, 0xc0, !PT ;  /* 0x00ff00ff0d0d7812 */ /* 0x000fe400078ec0ff */
[----:B--2---:R-:W-:Y:S02]  /*1040*/  SHF.R.U32.HI R9, RZ, 0x8, R3 ;  /* 0x00000008ff097819 */ /* 0x004fe40000011603 */
[----:B----4-:R-:W-:-:S02]  /*1050*/  SHF.R.U32.HI R11, RZ, 0x8, R2 ;  /* 0x00000008ff0b7819 */ /* 0x010fc40000011602 */
[----:B------:R-:W-:Y:S02]  /*1060*/  LOP3.LUT R8, R3, 0xff00ff, RZ, 0xc0, !PT ;  /* 0x00ff00ff03087812 */ /* 0x000fe400078ec0ff */
[----:B------:R-:W-:Y:S02]  /*1070*/  LOP3.LUT R2, R2, 0xff00ff, RZ, 0xc0, !PT ;  /* 0x00ff00ff02027812 */ /* 0x000fe400078ec0ff */
[----:B------:R-:W-:Y:S02]  /*1080*/  IADD3 R10, PT, PT, R13, R10, R15 ;  /* 0x0000000a0d0a7210 */ /* 0x000fe40007ffe00f */
[----:B------:R-:W-:Y:S02]  /*1090*/  LOP3.LUT R9, R9, 0xff00ff, RZ, 0xc0, !PT ;  /* 0x00ff00ff09097812 */ /* 0x000fe400078ec0ff */
[----:B------:R-:W-:Y:S02]  /*10a0*/  LOP3.LUT R11, R11, 0xff00ff, RZ, 0xc0, !PT ;  /* 0x00ff00ff0b0b7812 */ /* 0x000fe400078ec0ff */
[----:B------:R-:W-:-:S02]  /*10b0*/  IADD3 R2, PT, PT, R2, R8, R7 ;  /* 0x0000000802027210 */ /* 0x000fc40007ffe007 */
[----:B------:R-:W-:Y:S02]  /*10c0*/  IADD3 R9, PT, PT, R11, R9, R10 ;  /* 0x000000090b097210 */ /* 0x000fe40007ffe00a */
[----:B-----5:R-:W-:Y:S02]  /*10d0*/  LOP3.LUT R3, R12, 0xff00ff, RZ, 0xc0, !PT ;  /* 0x00ff00ff0c037812 */ /* 0x020fe400078ec0ff */
[----:B------:R-:W-:Y:S02]  /*10e0*/  LOP3.LUT R8, R6, 0xff00ff, RZ, 0xc0, !PT ;  /* 0x00ff00ff06087812 */ /* 0x000fe400078ec0ff */
[----:B------:R-:W-:Y:S02]  /*10f0*/  SHF.R.U32.HI R7, RZ, 0x8, R12 ;  /* 0x00000008ff077819 */ /* 0x000fe4000001160c */
[----:B------:R-:W-:Y:S02]  /*1100*/  SHF.R.U32.HI R10, RZ, 0x8, R6 ;  /* 0x00000008ff0a7819 */ /* 0x000fe40000011606 */
[----:B------:R-:W-:-:S02]  /*1110*/  IADD3 R2, PT, PT, R8, R3, R2 ;  /* 0x0000000308027210 */ /* 0x000fc40007ffe002 */
[----:B------:R-:W-:Y:S02]  /*1120*/  LOP3.LUT R6, R7, 0xff00ff, RZ, 0xc0, !PT ;  /* 0x00ff00ff07067812 */ /* 0x000fe400078ec0ff */
[----:B------:R-:W-:Y:S02]  /*1130*/  LOP3.LUT R10, R10, 0xff00ff, RZ, 0xc0, !PT ;  /* 0x00ff00ff0a0a7812 */ /* 0x000fe400078ec0ff */
[----:B0-----:R-:W-:Y:S02]  /*1140*/  SHF.R.U32.HI R8, RZ, 0x8, R5 ;  /* 0x00000008ff087819 */ /* 0x001fe40000011605 */
[----:B---3--:R-:W-:Y:S02]  /*1150*/  SHF.R.U32.HI R3, RZ, 0x8, R4 ;  /* 0x00000008ff037819 */ /* 0x008fe40000011604 */
[----:B------:R-:W-:Y:S02]  /*1160*/  LOP3.LUT R7, R5, 0xff00ff, RZ, 0xc0, !PT ;  /* 0x00ff00ff05077812 */ /* 0x000fe400078ec0ff */
[----:B------:R-:W-:-:S02]  /*1170*/  IADD3 R6, PT, PT, R10, R6, R9 ;  /* 0x000000060a067210 */ /* 0x000fc40007ffe009 */
[----:B------:R-:W-:Y:S02]  /*1180*/  LOP3.LUT R5, R4, 0xff00ff, RZ, 0xc0, !PT ;  /* 0x00ff00ff04057812 */ /* 0x000fe400078ec0ff */
[----:B------:R-:W-:Y:S02]  /*1190*/  LOP3.LUT R8, R8, 0xff00ff, RZ, 0xc0, !PT ;  /* 0x00ff00ff08087812 */ /* 0x000fe400078ec0ff */
[----:B------:R-:W-:Y:S02]  /*11a0*/  LOP3.LUT R3, R3, 0xff00ff, RZ, 0xc0, !PT ;  /* 0x00ff00ff03037812 */ /* 0x000fe400078ec0ff */
[----:B------:R-:W-:Y:S02]  /*11b0*/  IADD3 R5, PT, PT, R7, R5, R2 ;  /* 0x0000000507057210 */ /* 0x000fe40007ffe002 */
[----:B------:R-:W-:Y:S01]  /*11c0*/  IADD3 R4, PT, PT, R8, R3, R6 ;  /* 0x0000000308047210 */ /* 0x000fe20007ffe006 */
[----:B------:R-:W-:Y:S06]  /*11d0*/  BRA.U UP0, `(.L_x_50) ;  /* 0xfffffff500b47547 */ /* 0x000fec000b83ffff */
[----:B------:R-:W0:Y:S01]  /*11e0*/  LDC.64 R2, c[0x0][0x380] ;  /* 0x0000e000ff027b82 */ /* 0x000e220000000a00 */
[----:B------:R-:W-:Y:S01]  /*11f0*/  IMAD.SHL.U32 R7, R0, 0x4, RZ ;  /* 0x0000000400077824 */ /* 0x000fe200078e00ff */
[----:B------:R-:W-:Y:S02]  /*1200*/  LOP3.LUT R9, R5, 0xffff, RZ, 0xc0, !PT ;  /* 0x0000ffff05097812 */ /* 0x000fe400078ec0ff */
[----:B------:R-:W-:Y:S02]  /*1210*/  SHF.R.U32.HI R5, RZ, 0x10, R5 ;  /* 0x00000010ff057819 */ /* 0x000fe40000011605 */
[----:B------:R-:W-:Y:S01]  /*1220*/  SHF.R.U32.HI R11, RZ, 0x10, R4 ;  /* 0x00000010ff0b7819 */ /* 0x000fe20000011604 */
[----:B0-----:R-:W-:Y:S01]  /*1230*/  IMAD.WIDE.U32 R2, R7, 0x4, R2 ;  /* 0x0000000407027825 */ /* 0x001fe200078e0002 */
[----:B------:R-:W-:-:S04]  /*1240*/  LOP3.LUT R7, R4, 0xffff, RZ, 0xc0, !PT ;  /* 0x0000ffff04077812 */ /* 0x000fc800078ec0ff */
[----:B------:R-:W-:Y:S04]  /*1250*/  REDG.E.ADD.STRONG.GPU desc[UR6][R2.64], R9 ;  /* 0x000000090200798e */ /* 0x000fe8000c12e106 */
[----:B------:R-:W-:Y:S04]  /*1260*/  REDG.E.ADD.STRONG.GPU desc[UR6][R2.64+0x8], R5 ;  /* 0x000008050200798e */ /* 0x000fe8000c12e106 */
[----:B------:R-:W-:Y:S04]  /*1270*/  REDG.E.ADD.STRONG.GPU desc[UR6][R2.64+0x4], R7 ;  /* 0x000004070200798e */ /* 0x000fe8000c12e106 */
[----:B------:R-:W-:Y:S01]  /*1280*/  REDG.E.ADD.STRONG.GPU desc[UR6][R2.64+0xc], R11 ;  /* 0x00000c0b0200798e */ /* 0x000fe2000c12e106 */
[----:B------:R-:W-:Y:S05]  /*1290*/  EXIT ;  /* 0x000000000000794d */ /* 0x000fea0003800000 */
.L_x_51:
        /* <DEDUP_REMOVED lines=14> */
.L_x_60:


//--------------------- .nv.shared._Z13kernel_warmupPhS_ --------------------------
	.section	.nv.shared._Z13kernel_warmupPhS_,"aw",@nobits
	.sectionflags	@""
	.align	16
	.zero		1024


//--------------------- .nv.shared.reserved.0     --------------------------
	.section	.nv.shared.reserved.0,"aw",@nobits
	.weak		__nv_reservedSMEM_offset_0_alias
	.size		__nv_reservedSMEM_offset_0_alias, 0, 64
	.other		__nv_reservedSMEM_offset_0_alias,@"STO_CUDA_RESERVED_SHARED STV_DEFAULT"
__nv_reservedSMEM_offset_0_alias:
	.zero		0
	.zero		64


//--------------------- .nv.shared._Z12reductionMinPjS_i --------------------------
	.section	.nv.shared._Z12reductionMinPjS_i,"aw",@nobits
	.sectionflags	@""
	.align	16
	.zero		1024


//--------------------- .nv.shared._Z17get_cdf_prefixSumPj --------------------------
	.section	.nv.shared._Z17get_cdf_prefixSumPj,"aw",@nobits
	.sectionflags	@""
	.align	16
.nv.shared._Z17get_cdf_prefixSumPj:
	.zero		2048


//--------------------- .nv.shared._Z13get_histogramPhPj --------------------------
	.section	.nv.shared._Z13get_histogramPhPj,"aw",@nobits
	.sectionflags	@""
	.align	16
	.zero		1024


//--------------------- .nv.shared._Z6kernelPhPjjS0_ --------------------------
	.section	.nv.shared._Z6kernelPhPjjS0_,"aw",@nobits
	.sectionflags	@""
	.align	16
	.zero		1024


//--------------------- .nv.shared._Z18histogram1DPerGridPjPKhi --------------------------
	.section	.nv.shared._Z18histogram1DPerGridPjPKhi,"aw",@nobits
	.sectionflags	@""
	.align	16
	.zero		1024


//--------------------- .nv.shared._Z19histogram1DPerBlockPjPKhi --------------------------
	.section	.nv.shared._Z19histogram1DPerBlockPjPKhi,"aw",@nobits
	.sectionflags	@""
	.align	16
.nv.shared._Z19histogram1DPerBlockPjPKhi:
	.zero		2048


//--------------------- .nv.shared._Z24histogram1DPerThread4x64PjPKhi --------------------------
	.section	.nv.shared._Z24histogram1DPerThread4x64PjPKhi,"aw",@nobits
	.sectionflags	@""
	.align	16
	.zero		1024


//--------------------- .nv.constant0._Z13kernel_warmupPhS_ --------------------------
	.section	.nv.constant0._Z13kernel_warmupPhS_,"a",@progbits
	.sectionflags	@""
	.align	4
.nv.constant0._Z13kernel_warmupPhS_:
	.zero		912


//--------------------- .nv.constant0._Z12reductionMinPjS_i --------------------------
	.section	.nv.constant0._Z12reductionMinPjS_i,"a",@progbits
	.sectionflags	@""
	.align	4
.nv.constant0._Z12reductionMinPjS_i:
	.zero		916


//--------------------- .nv.constant0._Z17get_cdf_prefixSumPj --------------------------
	.section	.nv.constant0._Z17get_cdf_prefixSumPj,"a",@progbits
	.sectionflags	@""
	.align	4
.nv.constant0._Z17get_cdf_prefixSumPj:
	.zero		904


//--------------------- .nv.constant0._Z13get_histogramPhPj --------------------------
	.section	.nv.constant0._Z13get_histogramPhPj,"a",@progbits
	.sectionflags	@""
	.align	4
.nv.constant0._Z13get_histogramPhPj:
	.zero		912


//--------------------- .nv.constant0._Z6kernelPhPjjS0_ --------------------------
	.section	.nv.constant0._Z6kernelPhPjjS0_,"a",@progbits
	.sectionflags	@""
	.align	4
.nv.constant0._Z6kernelPhPjjS0_:
	.zero		928


//--------------------- .nv.constant0._Z18histogram1DPerGridPjPKhi --------------------------
	.section	.nv.constant0._Z18histogram1DPerGridPjPKhi,"a",@progbits
	.sectionflags	@""
	.align	4
.nv.constant0._Z18histogram1DPerGridPjPKhi:
	.zero		916


//--------------------- .nv.constant0._Z19histogram1DPerBlockPjPKhi --------------------------
	.section	.nv.constant0._Z19histogram1DPerBlockPjPKhi,"a",@progbits
	.sectionflags	@""
	.align	4
.nv.constant0._Z19histogram1DPerBlockPjPKhi:
	.zero		916


//--------------------- .nv.constant0._Z24histogram1DPerThread4x64PjPKhi --------------------------
	.section	.nv.constant0._Z24histogram1DPerThread4x64PjPKhi,"a",@progbits
	.sectionflags	@""
	.align	4
.nv.constant0._Z24histogram1DPerThread4x64PjPKhi:
	.zero		916


//--------------------- SYMBOLS --------------------------

	.type		.nv.reservedSmem.offset0,@object
	.size		.nv.reservedSmem.offset0,0x4
	.type		.nv.reservedSmem.cap,@object
	.size		.nv.reservedSmem.cap,0x4
